// auto-generated by cutlass_sweep.conv — config: {"arch": "sm_90", "cluster_m": 1, "cluster_n": 1, "conv_kind": "fprop", "dtype": "bf16", "ndim": 2, "tile_k": 64, "tile_m": 128, "tile_n": 64}
#include "cutlass/cutlass.h"
#include "cute/tensor.hpp"
#include "cutlass/kernel_hardware_info.hpp"
#include "cutlass/conv/convolution.h"
#include "cutlass/conv/dispatch_policy.hpp"
#include "cutlass/conv/collective/collective_builder.hpp"
#include "cutlass/conv/kernel/conv_universal.hpp"
#include "cutlass/conv/device/conv_universal_adapter.hpp"
#include "cutlass/epilogue/collective/collective_builder.hpp"

using namespace cute;
using Elem = cutlass::bfloat16_t;
using Acc  = float;
using LayoutAB = cutlass::layout::TensorNHWC;
using LayoutC  = cutlass::layout::TensorNHWC;
constexpr auto ConvOp = cutlass::conv::Operator::kFprop;
using TileShape    = Shape<_128, _64, Shape<_64>>;
using ClusterShape = Shape<_1, _1, _1>;

using CollectiveEpilogue = typename cutlass::epilogue::collective::CollectiveBuilder<
    cutlass::arch::Sm90, cutlass::arch::OpClassTensorOp,
    TileShape, ClusterShape,
    cutlass::epilogue::collective::EpilogueTileAuto,
    Acc, Acc,
    Elem, LayoutC, 128 / cutlass::sizeof_bits<Elem>::value,
    Elem, LayoutC, 128 / cutlass::sizeof_bits<Elem>::value,
    cutlass::epilogue::collective::EpilogueScheduleAuto
  >::CollectiveOp;

using CollectiveMainloop = typename cutlass::conv::collective::CollectiveBuilder<
    cutlass::arch::Sm90, cutlass::arch::OpClassTensorOp, ConvOp,
    Elem, LayoutAB, 128 / cutlass::sizeof_bits<Elem>::value,
    Elem, LayoutAB, 128 / cutlass::sizeof_bits<Elem>::value,
    Acc,
    TileShape, ClusterShape,
    cutlass::conv::collective::StageCountAutoCarveout<
        static_cast<int>(sizeof(typename CollectiveEpilogue::SharedStorage))>,
    cutlass::conv::collective::KernelScheduleAuto
  >::CollectiveOp;

using ProblemShape = cutlass::conv::ConvProblemShape<
    ConvOp, CollectiveMainloop::DispatchPolicy::NumSpatialDimensions>;
using ConvKernel = cutlass::conv::kernel::ConvUniversal<
    ProblemShape, CollectiveMainloop, CollectiveEpilogue>;
using Conv = cutlass::conv::device::ConvUniversalAdapter<ConvKernel>;

auto* _anchor = &cutlass::device_kernel<ConvKernel>;


// ===== COMPILED SASS (sm_90a) =====

	.target	sm_90a

	.elftype	@"ET_EXEC"


//--------------------- .note.nv.tkinfo           --------------------------
	.section	.note.nv.tkinfo,"",@"SHT_NOTE"
	.sectionflags	@"SHF_NOTE_NV_TKINFO"
	.tkinfo
        /*0018*/ 	.word	0x00000002
        /*0030*/ 	.string	""
        /*0030*/ 	.string	"ptxas"
        /*0030*/ 	.string	"Cuda compilation tools, release 13.0, V13.0.88"
        /*0030*/ 	.string	"Build cuda_13.0.r13.0/compiler.36424714_0"
        /*0030*/ 	.string	"-arch sm_90a -m 64 "



//--------------------- .note.nv.cuinfo           --------------------------
	.section	.note.nv.cuinfo,"",@"SHT_NOTE"
	.sectionflags	@"SHF_NOTE_NV_CUINFO"
        /*0018*/ 	.short	0x0002
        /*001a*/ 	.short	0x005a
        /*001c*/ 	.short	0x0082
	.zero		2


//--------------------- .nv.info                  --------------------------
	.section	.nv.info,"",@"SHT_CUDA_INFO"
	.align	4


	//----- nvinfo : EIATTR_REGCOUNT
	.align		4
        /*0000*/ 	.byte	0x04, 0x2f
        /*0002*/ 	.short	(.L_12 - .L_11)
	.align		4
.L_11:
        /*0004*/ 	.word	index@(_ZN7cutlass13device_kernelINS_4conv6kernel13ConvUniversalINS1_16ConvProblemShapeILNS1_8OperatorE0ELi2EEENS1_10collective14CollectiveConvINS1_46MainloopSm90TmaGmmaWarpSpecializedImplicitGemmILS5_0ELi9ELi2EN4cute5tupleIJNSA_1CILi1EEESD_SD_EEENS1_36KernelImplicitTmaWarpSpecializedSm90ELi1EEENSB_IJNSC_ILi128EEENSC_ILi64EEENSB_IJSI_EEEEEENS_10bfloat16_tESL_NSA_8TiledMMAINSA_8MMA_AtomIJNSA_4SM904GMMA27MMA_64x64x16_F32BF16BF16_SSILNSP_5MajorE0ELSR_0ELNSP_7ScaleInE1ELSS_1EEEEEENSA_6LayoutISE_NSB_IJNSC_ILi0EEESW_SW_EEEEENSB_IJNSA_10UnderscoreESZ_SZ_EEEEENS7_6detail26Sm90ImplicitGemmTileTraitsINSA_20SM90_TMA_LOAD_IM2COLENSA_14ComposedLayoutINSA_7SwizzleILi3ELi4ELi3EEENSA_18smem_ptr_flag_bitsILi16EEENSV_INSB_IJNSB_IJNSC_ILi8EEENSC_ILi16EEEEEENSB_IJSI_SD_EEENSB_IJSD_NSC_ILi9EEEEEEEEENSB_IJNSB_IJSI_NSC_ILi512EEEEEENSB_IJSD_SW_EEENSB_IJSW_NSC_ILi8192EEEEEEEEEEEEEvEENS13_INSA_13SM90_TMA_LOADENS15_IS17_S19_NSV_INSB_IJNSB_IJS1A_S1A_EEES1D_S1F_EEENSB_IJS1I_S1J_NSB_IJSW_NSC_ILi4096EEEEEEEEEEEEEvEEEENS_8epilogue10collective6detail29Sm90TmaWarpSpecializedAdapterINS21_15DefaultEpilogueISL_NSB_IJNSB_IJlllEEESD_SW_EEES26_NS20_6thread17LinearCombinationISL_Li1EffLNS27_9ScaleType4KindE0ELNS_15FloatRoundStyleE2ESL_EENS_4gemm15EpilogueDefaultEEEEEvvEEEEvNT_6ParamsE)
        /*0008*/ 	.word	0x0000005a


	//----- nvinfo : EIATTR_FRAME_SIZE
	.align		4
.L_12:
        /*000c*/ 	.byte	0x04, 0x11
        /*000e*/ 	.short	(.L_14 - .L_13)
	.align		4
.L_13:
        /*0010*/ 	.word	index@(_ZN7cutlass13device_kernelINS_4conv6kernel13ConvUniversalINS1_16ConvProblemShapeILNS1_8OperatorE0ELi2EEENS1_10collective14CollectiveConvINS1_46MainloopSm90TmaGmmaWarpSpecializedImplicitGemmILS5_0ELi9ELi2EN4cute5tupleIJNSA_1CILi1EEESD_SD_EEENS1_36KernelImplicitTmaWarpSpecializedSm90ELi1EEENSB_IJNSC_ILi128EEENSC_ILi64EEENSB_IJSI_EEEEEENS_10bfloat16_tESL_NSA_8TiledMMAINSA_8MMA_AtomIJNSA_4SM904GMMA27MMA_64x64x16_F32BF16BF16_SSILNSP_5MajorE0ELSR_0ELNSP_7ScaleInE1ELSS_1EEEEEENSA_6LayoutISE_NSB_IJNSC_ILi0EEESW_SW_EEEEENSB_IJNSA_10UnderscoreESZ_SZ_EEEEENS7_6detail26Sm90ImplicitGemmTileTraitsINSA_20SM90_TMA_LOAD_IM2COLENSA_14ComposedLayoutINSA_7SwizzleILi3ELi4ELi3EEENSA_18smem_ptr_flag_bitsILi16EEENSV_INSB_IJNSB_IJNSC_ILi8EEENSC_ILi16EEEEEENSB_IJSI_SD_EEENSB_IJSD_NSC_ILi9EEEEEEEEENSB_IJNSB_IJSI_NSC_ILi512EEEEEENSB_IJSD_SW_EEENSB_IJSW_NSC_ILi8192EEEEEEEEEEEEEvEENS13_INSA_13SM90_TMA_LOADENS15_IS17_S19_NSV_INSB_IJNSB_IJS1A_S1A_EEES1D_S1F_EEENSB_IJS1I_S1J_NSB_IJSW_NSC_ILi4096EEEEEEEEEEEEEvEEEENS_8epilogue10collective6detail29Sm90TmaWarpSpecializedAdapterINS21_15DefaultEpilogueISL_NSB_IJNSB_IJlllEEESD_SW_EEES26_NS20_6thread17LinearCombinationISL_Li1EffLNS27_9ScaleType4KindE0ELNS_15FloatRoundStyleE2ESL_EENS_4gemm15EpilogueDefaultEEEEEvvEEEEvNT_6ParamsE)
        /*0014*/ 	.word	0x00000000


	//----- nvinfo : EIATTR_MIN_STACK_SIZE
	.align		4
.L_14:
        /*0018*/ 	.byte	0x04, 0x12
        /*001a*/ 	.short	(.L_16 - .L_15)
	.align		4
.L_15:
        /*001c*/ 	.word	index@(_ZN7cutlass13device_kernelINS_4conv6kernel13ConvUniversalINS1_16ConvProblemShapeILNS1_8OperatorE0ELi2EEENS1_10collective14CollectiveConvINS1_46MainloopSm90TmaGmmaWarpSpecializedImplicitGemmILS5_0ELi9ELi2EN4cute5tupleIJNSA_1CILi1EEESD_SD_EEENS1_36KernelImplicitTmaWarpSpecializedSm90ELi1EEENSB_IJNSC_ILi128EEENSC_ILi64EEENSB_IJSI_EEEEEENS_10bfloat16_tESL_NSA_8TiledMMAINSA_8MMA_AtomIJNSA_4SM904GMMA27MMA_64x64x16_F32BF16BF16_SSILNSP_5MajorE0ELSR_0ELNSP_7ScaleInE1ELSS_1EEEEEENSA_6LayoutISE_NSB_IJNSC_ILi0EEESW_SW_EEEEENSB_IJNSA_10UnderscoreESZ_SZ_EEEEENS7_6detail26Sm90ImplicitGemmTileTraitsINSA_20SM90_TMA_LOAD_IM2COLENSA_14ComposedLayoutINSA_7SwizzleILi3ELi4ELi3EEENSA_18smem_ptr_flag_bitsILi16EEENSV_INSB_IJNSB_IJNSC_ILi8EEENSC_ILi16EEEEEENSB_IJSI_SD_EEENSB_IJSD_NSC_ILi9EEEEEEEEENSB_IJNSB_IJSI_NSC_ILi512EEEEEENSB_IJSD_SW_EEENSB_IJSW_NSC_ILi8192EEEEEEEEEEEEEvEENS13_INSA_13SM90_TMA_LOADENS15_IS17_S19_NSV_INSB_IJNSB_IJS1A_S1A_EEES1D_S1F_EEENSB_IJS1I_S1J_NSB_IJSW_NSC_ILi4096EEEEEEEEEEEEEvEEEENS_8epilogue10collective6detail29Sm90TmaWarpSpecializedAdapterINS21_15DefaultEpilogueISL_NSB_IJNSB_IJlllEEESD_SW_EEES26_NS20_6thread17LinearCombinationISL_Li1EffLNS27_9ScaleType4KindE0ELNS_15FloatRoundStyleE2ESL_EENS_4gemm15EpilogueDefaultEEEEEvvEEEEvNT_6ParamsE)
        /*0020*/ 	.word	0x00000000
.L_16:


//--------------------- .nv.compat                --------------------------
	.section	.nv.compat,"",@"SHT_CUDA_COMPAT_INFO"
	.align	4
        /*0000*/ 	.byte	0x02, 0x09, 0x01, 0x00, 0x02, 0x02, 0x04, 0x00, 0x02, 0x05, 0x05, 0x00, 0x03, 0x07, 0x01, 0x01
        /*0010*/ 	.byte	0x02, 0x03, 0x01, 0x00, 0x02, 0x06, 0x01, 0x00, 0x04, 0x0b, 0x08, 0x00, 0x00, 0x00, 0x00, 0x00
        /*0020*/ 	.byte	0x00, 0x00, 0x00, 0x00


//--------------------- .nv.info._ZN7cutlass13device_kernelINS_4conv6kernel13ConvUniversalINS1_16ConvProblemShapeILNS1_8OperatorE0ELi2EEENS1_10collective14CollectiveConvINS1_46MainloopSm90TmaGmmaWarpSpecializedImplicitGemmILS5_0ELi9ELi2EN4cute5tupleIJNSA_1CILi1EEESD_SD_EEENS1_36KernelImplicitTmaWarpSpecializedSm90ELi1EEENSB_IJNSC_ILi128EEENSC_ILi64EEENSB_IJSI_EEEEEENS_10bfloat16_tESL_NSA_8TiledMMAINSA_8MMA_AtomIJNSA_4SM904GMMA27MMA_64x64x16_F32BF16BF16_SSILNSP_5MajorE0ELSR_0ELNSP_7ScaleInE1ELSS_1EEEEEENSA_6LayoutISE_NSB_IJNSC_ILi0EEESW_SW_EEEEENSB_IJNSA_10UnderscoreESZ_SZ_EEEEENS7_6detail26Sm90ImplicitGemmTileTraitsINSA_20SM90_TMA_LOAD_IM2COLENSA_14ComposedLayoutINSA_7SwizzleILi3ELi4ELi3EEENSA_18smem_ptr_flag_bitsILi16EEENSV_INSB_IJNSB_IJNSC_ILi8EEENSC_ILi16EEEEEENSB_IJSI_SD_EEENSB_IJSD_NSC_ILi9EEEEEEEEENSB_IJNSB_IJSI_NSC_ILi512EEEEEENSB_IJSD_SW_EEENSB_IJSW_NSC_ILi8192EEEEEEEEEEEEEvEENS13_INSA_13SM90_TMA_LOADENS15_IS17_S19_NSV_INSB_IJNSB_IJS1A_S1A_EEES1D_S1F_EEENSB_IJS1I_S1J_NSB_IJSW_NSC_ILi4096EEEEEEEEEEEEEvEEEENS_8epilogue10collective6detail29Sm90TmaWarpSpecializedAdapterINS21_15DefaultEpilogueISL_NSB_IJNSB_IJlllEEESD_SW_EEES26_NS20_6thread17LinearCombinationISL_Li1EffLNS27_9ScaleType4KindE0ELNS_15FloatRoundStyleE2ESL_EENS_4gemm15EpilogueDefaultEEEEEvvEEEEvNT_6ParamsE --------------------------
	.section	.nv.info._ZN7cutlass13device_kernelINS_4conv6kernel13ConvUniversalINS1_16ConvProblemShapeILNS1_8OperatorE0ELi2EEENS1_10collective14CollectiveConvINS1_46MainloopSm90TmaGmmaWarpSpecializedImplicitGemmILS5_0ELi9ELi2EN4cute5tupleIJNSA_1CILi1EEESD_SD_EEENS1_36KernelImplicitTmaWarpSpecializedSm90ELi1EEENSB_IJNSC_ILi128EEENSC_ILi64EEENSB_IJSI_EEEEEENS_10bfloat16_tESL_NSA_8TiledMMAINSA_8MMA_AtomIJNSA_4SM904GMMA27MMA_64x64x16_F32BF16BF16_SSILNSP_5MajorE0ELSR_0ELNSP_7ScaleInE1ELSS_1EEEEEENSA_6LayoutISE_NSB_IJNSC_ILi0EEESW_SW_EEEEENSB_IJNSA_10UnderscoreESZ_SZ_EEEEENS7_6detail26Sm90ImplicitGemmTileTraitsINSA_20SM90_TMA_LOAD_IM2COLENSA_14ComposedLayoutINSA_7SwizzleILi3ELi4ELi3EEENSA_18smem_ptr_flag_bitsILi16EEENSV_INSB_IJNSB_IJNSC_ILi8EEENSC_ILi16EEEEEENSB_IJSI_SD_EEENSB_IJSD_NSC_ILi9EEEEEEEEENSB_IJNSB_IJSI_NSC_ILi512EEEEEENSB_IJSD_SW_EEENSB_IJSW_NSC_ILi8192EEEEEEEEEEEEEvEENS13_INSA_13SM90_TMA_LOADENS15_IS17_S19_NSV_INSB_IJNSB_IJS1A_S1A_EEES1D_S1F_EEENSB_IJS1I_S1J_NSB_IJSW_NSC_ILi4096EEEEEEEEEEEEEvEEEENS_8epilogue10collective6detail29Sm90TmaWarpSpecializedAdapterINS21_15DefaultEpilogueISL_NSB_IJNSB_IJlllEEESD_SW_EEES26_NS20_6thread17LinearCombinationISL_Li1EffLNS27_9ScaleType4KindE0ELNS_15FloatRoundStyleE2ESL_EENS_4gemm15EpilogueDefaultEEEEEvvEEEEvNT_6ParamsE,"",@"SHT_CUDA_INFO"
	.sectionflags	@""
	.align	4


	//----- nvinfo : EIATTR_CUDA_API_VERSION
	.align		4
        /*0000*/ 	.byte	0x04, 0x37
        /*0002*/ 	.short	(.L_18 - .L_17)
.L_17:
        /*0004*/ 	.word	0x00000082


	//----- nvinfo : EIATTR_KPARAM_INFO
	.align		4
.L_18:
        /*0008*/ 	.byte	0x04, 0x17
        /*000a*/ 	.short	(.L_20 - .L_19)
.L_19:
        /*000c*/ 	.word	0x00000000
        /*0010*/ 	.short	0x0000
        /*0012*/ 	.short	0x0070
        /*0014*/ 	.byte	0x00, 0xf0, 0x01, 0x0e


	//----- nvinfo : EIATTR_SPARSE_MMA_MASK
	.align		4
.L_20:
        /*0018*/ 	.byte	0x03, 0x50
        /*001a*/ 	.short	0x0000


	//----- nvinfo : EIATTR_MAXREG_COUNT
	.align		4
        /*001c*/ 	.byte	0x03, 0x1b
        /*001e*/ 	.short	0x00ff


	//----- nvinfo : EIATTR_NUM_BARRIERS
	.align		4
        /*0020*/ 	.byte	0x02, 0x4c
        /*0022*/ 	.byte	0x01
	.zero		1


	//----- nvinfo : EIATTR_MERCURY_ISA_VERSION
	.align		4
        /*0024*/ 	.byte	0x03, 0x5f
        /*0026*/ 	.short	0x0101


	//----- nvinfo : EIATTR_COOP_GROUP_MASK_REGIDS
	.align		4
        /*0028*/ 	.byte	0x04, 0x29
        /*002a*/ 	.short	(.L_22 - .L_21)


	//   ....[0]....
.L_21:
        /*002c*/ 	.word	0xffffffff


	//   ....[1]....
        /*0030*/ 	.word	0xffffffff


	//   ....[2]....
        /*0034*/ 	.word	0xffffffff


	//----- nvinfo : EIATTR_COOP_GROUP_INSTR_OFFSETS
	.align		4
.L_22:
        /*0038*/ 	.byte	0x04, 0x28
        /*003a*/ 	.short	(.L_24 - .L_23)


	//   ....[0]....
.L_23:
        /*003c*/ 	.word	0x00000060


	//   ....[1]....
        /*0040*/ 	.word	0x00000070


	//   ....[2]....
        /*0044*/ 	.word	0x00000130


	//----- nvinfo : EIATTR_MBARRIER_INSTR_OFFSETS
	.align		4
.L_24:
        /*0048*/ 	.byte	0x04, 0x39
        /*004a*/ 	.short	(.L_26 - .L_25)


	//   ....[0]....
.L_25:
        /*004c*/ 	.word	0x00000270
        /*0050*/ 	.word	0x000000ff
        /*0054*/ 	.word	0x00036000
        /*0058*/ 	.short	0x0100
        /*005a*/ 	.byte	0x08
	.zero		1


	//   ....[1]....
        /*005c*/ 	.word	0x00000280
        /*0060*/ 	.word	0x000000ff
        /*0064*/ 	.word	0x00036048
        /*0068*/ 	.short	0x0100
        /*006a*/ 	.byte	0x08
	.zero		1


	//   ....[2]....
        /*006c*/ 	.word	0x00000290
        /*0070*/ 	.word	0x000000ff
        /*0074*/ 	.word	0x00036008
        /*0078*/ 	.short	0x0100
        /*007a*/ 	.byte	0x08
	.zero		1


	//   ....[3]....
        /*007c*/ 	.word	0x000002a0
        /*0080*/ 	.word	0x000000ff
        /*0084*/ 	.word	0x00036050
        /*0088*/ 	.short	0x0100
        /*008a*/ 	.byte	0x08
	.zero		1


	//   ....[4]....
        /*008c*/ 	.word	0x000002b0
        /*0090*/ 	.word	0x000000ff
        /*0094*/ 	.word	0x00036010
        /*0098*/ 	.short	0x0100
        /*009a*/ 	.byte	0x08
	.zero		1


	//   ....[5]....
        /*009c*/ 	.word	0x000002c0
        /*00a0*/ 	.word	0x000000ff
        /*00a4*/ 	.word	0x00036058
        /*00a8*/ 	.short	0x0100
        /*00aa*/ 	.byte	0x08
	.zero		1


	//   ....[6]....
        /*00ac*/ 	.word	0x000002d0
        /*00b0*/ 	.word	0x000000ff
        /*00b4*/ 	.word	0x00036018
        /*00b8*/ 	.short	0x0100
        /*00ba*/ 	.byte	0x08
	.zero		1


	//   ....[7]....
        /*00bc*/ 	.word	0x000002e0
        /*00c0*/ 	.word	0x000000ff
        /*00c4*/ 	.word	0x00036060
        /*00c8*/ 	.short	0x0100
        /*00ca*/ 	.byte	0x08
	.zero		1


	//   ....[8]....
        /*00cc*/ 	.word	0x000002f0
        /*00d0*/ 	.word	0x000000ff
        /*00d4*/ 	.word	0x00036020
        /*00d8*/ 	.short	0x0100
        /*00da*/ 	.byte	0x08
	.zero		1


	//   ....[9]....
        /*00dc*/ 	.word	0x00000300
        /*00e0*/ 	.word	0x000000ff
        /*00e4*/ 	.word	0x00036068
        /*00e8*/ 	.short	0x0100
        /*00ea*/ 	.byte	0x08
	.zero		1


	//   ....[10]....
        /*00ec*/ 	.word	0x00000310
        /*00f0*/ 	.word	0x000000ff
        /*00f4*/ 	.word	0x00036028
        /*00f8*/ 	.short	0x0100
        /*00fa*/ 	.byte	0x08
	.zero		1


	//   ....[11]....
        /*00fc*/ 	.word	0x00000320
        /*0100*/ 	.word	0x000000ff
        /*0104*/ 	.word	0x00036070
        /*0108*/ 	.short	0x0100
        /*010a*/ 	.byte	0x08
	.zero		1


	//   ....[12]....
        /*010c*/ 	.word	0x00000330
        /*0110*/ 	.word	0x000000ff
        /*0114*/ 	.word	0x00036030
        /*0118*/ 	.short	0x0100
        /*011a*/ 	.byte	0x08
	.zero		1


	//   ....[13]....
        /*011c*/ 	.word	0x00000340
        /*0120*/ 	.word	0x000000ff
        /*0124*/ 	.word	0x00036078
        /*0128*/ 	.short	0x0100
        /*012a*/ 	.byte	0x08
	.zero		1


	//   ....[14]....
        /*012c*/ 	.word	0x00000350
        /*0130*/ 	.word	0x000000ff
        /*0134*/ 	.word	0x00036038
        /*0138*/ 	.short	0x0100
        /*013a*/ 	.byte	0x08
	.zero		1


	//   ....[15]....
        /*013c*/ 	.word	0x00000360
        /*0140*/ 	.word	0x000000ff
        /*0144*/ 	.word	0x00036080
        /*0148*/ 	.short	0x0100
        /*014a*/ 	.byte	0x08
	.zero		1


	//   ....[16]....
        /*014c*/ 	.word	0x00000370
        /*0150*/ 	.word	0x000000ff
        /*0154*/ 	.word	0x00036040
        /*0158*/ 	.short	0x0100
        /*015a*/ 	.byte	0x08
	.zero		1


	//   ....[17]....
        /*015c*/ 	.word	0x00000380
        /*0160*/ 	.word	0x000000ff
        /*0164*/ 	.word	0x00036088
        /*0168*/ 	.short	0x0100
        /*016a*/ 	.byte	0x08
	.zero		1


	//   ....[18]....
        /*016c*/ 	.word	0x00000a30
        /*0170*/ 	.word	0x00000005
        /*0174*/ 	.word	0x00036000
        /*0178*/ 	.short	0x010a
        /*017a*/ 	.byte	0x3f
	.zero		1


	//   ....[19]....
        /*017c*/ 	.word	0x00000ed0
        /*0180*/ 	.word	0x00000006
        /*0184*/ 	.word	0x00036000
        /*0188*/ 	.short	0x010a
        /*018a*/ 	.byte	0x3f
	.zero		1


	//   ....[20]....
        /*018c*/ 	.word	0x000011f0
        /*0190*/ 	.word	0x000000ff
        /*0194*/ 	.word	0x00000000
        /*0198*/ 	.short	0x0101
        /*019a*/ 	.byte	0x08
	.zero		1


	//   ....[21]....
        /*019c*/ 	.word	0x000013e0
        /*01a0*/ 	.word	0x00000003
        /*01a4*/ 	.word	0x00000000
        /*01a8*/ 	.short	0x0101
        /*01aa*/ 	.byte	0x3f
	.zero		1


	//   ....[22]....
        /*01ac*/ 	.word	0x000061e0
        /*01b0*/ 	.word	0x0000000c
        /*01b4*/ 	.word	0x00036048
        /*01b8*/ 	.short	0x010a
        /*01ba*/ 	.byte	0x3f
	.zero		1


	//   ....[23]....
        /*01bc*/ 	.word	0x00006890
        /*01c0*/ 	.word	0x00000004
        /*01c4*/ 	.word	0x00000000
        /*01c8*/ 	.short	0x010a
        /*01ca*/ 	.byte	0x3f
	.zero		1


	//   ....[24]....
        /*01cc*/ 	.word	0x00006940
        /*01d0*/ 	.word	0x00000000
        /*01d4*/ 	.word	0x00000000
        /*01d8*/ 	.short	0x010a
        /*01da*/ 	.byte	0x3f
	.zero		1


	//   ....[25]....
        /*01dc*/ 	.word	0x000069f0
        /*01e0*/ 	.word	0x00000000
        /*01e4*/ 	.word	0x00000000
        /*01e8*/ 	.short	0x010a
        /*01ea*/ 	.byte	0x3f
	.zero		1


	//   ....[26]....
        /*01ec*/ 	.word	0x00006aa0
        /*01f0*/ 	.word	0x00000000
        /*01f4*/ 	.word	0x00000000
        /*01f8*/ 	.short	0x010a
        /*01fa*/ 	.byte	0x3f
	.zero		1


	//   ....[27]....
        /*01fc*/ 	.word	0x00006b50
        /*0200*/ 	.word	0x00000000
        /*0204*/ 	.word	0x00000000
        /*0208*/ 	.short	0x010a
        /*020a*/ 	.byte	0x3f
	.zero		1


	//   ....[28]....
        /*020c*/ 	.word	0x00006c00
        /*0210*/ 	.word	0x00000000
        /*0214*/ 	.word	0x00000000
        /*0218*/ 	.short	0x010a
        /*021a*/ 	.byte	0x3f
	.zero		1


	//   ....[29]....
        /*021c*/ 	.word	0x00006cb0
        /*0220*/ 	.word	0x00000000
        /*0224*/ 	.word	0x00000000
        /*0228*/ 	.short	0x010a
        /*022a*/ 	.byte	0x3f
	.zero		1


	//   ....[30]....
        /*022c*/ 	.word	0x00006d60
        /*0230*/ 	.word	0x00000000
        /*0234*/ 	.word	0x00000000
        /*0238*/ 	.short	0x010a
        /*023a*/ 	.byte	0x3f
	.zero		1


	//   ....[31]....
        /*023c*/ 	.word	0x00006e10
        /*0240*/ 	.word	0x00000003
        /*0244*/ 	.word	0x00000000
        /*0248*/ 	.short	0x010a
        /*024a*/ 	.byte	0x3f
	.zero		1


	//----- nvinfo : EIATTR_NUM_MBARRIERS
	.align		4
.L_26:
        /*024c*/ 	.byte	0x03, 0x38
        /*024e*/ 	.short	0x0012


	//----- nvinfo : EIATTR_EXIT_INSTR_OFFSETS
	.align		4
        /*0250*/ 	.byte	0x04, 0x1c
        /*0252*/ 	.short	(.L_28 - .L_27)


	//   ....[0]....
.L_27:
        /*0254*/ 	.word	0x00000760


	//   ....[1]....
        /*0258*/ 	.word	0x00001530


	//   ....[2]....
        /*025c*/ 	.word	0x00004900


	//   ....[3]....
        /*0260*/ 	.word	0x00004930


	//   ....[4]....
        /*0264*/ 	.word	0x00005f90


	//   ....[5]....
        /*0268*/ 	.word	0x00005fc0


	//   ....[6]....
        /*026c*/ 	.word	0x00005fe0


	//   ....[7]....
        /*0270*/ 	.word	0x00006780


	//   ....[8]....
        /*0274*/ 	.word	0x00006e40


	//----- nvinfo : EIATTR_MAX_THREADS
	.align		4
.L_28:
        /*0278*/ 	.byte	0x04, 0x05
        /*027a*/ 	.short	(.L_30 - .L_29)
.L_29:
        /*027c*/ 	.word	0x00000100
        /*0280*/ 	.word	0x00000001
        /*0284*/ 	.word	0x00000001


	//----- nvinfo : EIATTR_CRS_STACK_SIZE
	.align		4
.L_30:
        /*0288*/ 	.byte	0x04, 0x1e
        /*028a*/ 	.short	(.L_32 - .L_31)
.L_31:
        /*028c*/ 	.word	0x00000000


	//----- nvinfo : EIATTR_CBANK_PARAM_SIZE
	.align		4
.L_32:
        /*0290*/ 	.byte	0x03, 0x19
        /*0292*/ 	.short	0x03f0


	//----- nvinfo : EIATTR_PARAM_CBANK
	.align		4
        /*0294*/ 	.byte	0x04, 0x0a
        /*0296*/ 	.short	(.L_34 - .L_33)
	.align		4
.L_33:
        /*0298*/ 	.word	index@(.nv.constant0._ZN7cutlass13device_kernelINS_4conv6kernel13ConvUniversalINS1_16ConvProblemShapeILNS1_8OperatorE0ELi2EEENS1_10collective14CollectiveConvINS1_46MainloopSm90TmaGmmaWarpSpecializedImplicitGemmILS5_0ELi9ELi2EN4cute5tupleIJNSA_1CILi1EEESD_SD_EEENS1_36KernelImplicitTmaWarpSpecializedSm90ELi1EEENSB_IJNSC_ILi128EEENSC_ILi64EEENSB_IJSI_EEEEEENS_10bfloat16_tESL_NSA_8TiledMMAINSA_8MMA_AtomIJNSA_4SM904GMMA27MMA_64x64x16_F32BF16BF16_SSILNSP_5MajorE0ELSR_0ELNSP_7ScaleInE1ELSS_1EEEEEENSA_6LayoutISE_NSB_IJNSC_ILi0EEESW_SW_EEEEENSB_IJNSA_10UnderscoreESZ_SZ_EEEEENS7_6detail26Sm90ImplicitGemmTileTraitsINSA_20SM90_TMA_LOAD_IM2COLENSA_14ComposedLayoutINSA_7SwizzleILi3ELi4ELi3EEENSA_18smem_ptr_flag_bitsILi16EEENSV_INSB_IJNSB_IJNSC_ILi8EEENSC_ILi16EEEEEENSB_IJSI_SD_EEENSB_IJSD_NSC_ILi9EEEEEEEEENSB_IJNSB_IJSI_NSC_ILi512EEEEEENSB_IJSD_SW_EEENSB_IJSW_NSC_ILi8192EEEEEEEEEEEEEvEENS13_INSA_13SM90_TMA_LOADENS15_IS17_S19_NSV_INSB_IJNSB_IJS1A_S1A_EEES1D_S1F_EEENSB_IJS1I_S1J_NSB_IJSW_NSC_ILi4096EEEEEEEEEEEEEvEEEENS_8epilogue10collective6detail29Sm90TmaWarpSpecializedAdapterINS21_15DefaultEpilogueISL_NSB_IJNSB_IJlllEEESD_SW_EEES26_NS20_6thread17LinearCombinationISL_Li1EffLNS27_9ScaleType4KindE0ELNS_15FloatRoundStyleE2ESL_EENS_4gemm15EpilogueDefaultEEEEEvvEEEEvNT_6ParamsE)
        /*029c*/ 	.short	0x0210
        /*029e*/ 	.short	0x03f0


	//----- nvinfo : EIATTR_SW_WAR
	.align		4
.L_34:
        /*02a0*/ 	.byte	0x04, 0x36
        /*02a2*/ 	.short	(.L_36 - .L_35)
.L_35:
        /*02a4*/ 	.word	0x00000008
.L_36:


//--------------------- .nv.callgraph             --------------------------
	.section	.nv.callgraph,"",@"SHT_CUDA_CALLGRAPH"
	.align	4
	.sectionentsize	8
	.align		4
        /*0000*/ 	.word	0x00000000
	.align		4
        /*0004*/ 	.word	0xffffffff
	.align		4
        /*0008*/ 	.word	0x00000000
	.align		4
        /*000c*/ 	.word	0xfffffffe
	.align		4
        /*0010*/ 	.word	0x00000000
	.align		4
        /*0014*/ 	.word	0xfffffffd
	.align		4
        /*0018*/ 	.word	0x00000000
	.align		4
        /*001c*/ 	.word	0xfffffffc


//--------------------- .nv.constant4             --------------------------
	.section	.nv.constant4,"a",@progbits
	.align	8
	.align		8
.nv.constant4:
        /*0000*/ 	.dword	_ZN39_INTERNAL_94cccf77_4_k_cu_4e2d2d14_29124cuda3std3__45__cpo5beginE
	.align		8
        /*0008*/ 	.dword	_ZN39_INTERNAL_94cccf77_4_k_cu_4e2d2d14_29124cuda3std3__45__cpo3endE
	.align		8
        /*0010*/ 	.dword	_ZN39_INTERNAL_94cccf77_4_k_cu_4e2d2d14_29124cuda3std3__45__cpo6cbeginE
	.align		8
        /*0018*/ 	.dword	_ZN39_INTERNAL_94cccf77_4_k_cu_4e2d2d14_29124cuda3std3__45__cpo4cendE
	.align		8
        /*0020*/ 	.dword	_ZN39_INTERNAL_94cccf77_4_k_cu_4e2d2d14_29124cuda3std3__441_GLOBAL__N__94cccf77_4_k_cu_4e2d2d14_29126ignoreE
	.align		8
        /*0028*/ 	.dword	_ZN39_INTERNAL_94cccf77_4_k_cu_4e2d2d14_29124cuda3std3__419piecewise_constructE
	.align		8
        /*0030*/ 	.dword	_ZN39_INTERNAL_94cccf77_4_k_cu_4e2d2d14_29124cuda3std3__48in_placeE
	.align		8
        /*0038*/ 	.dword	_ZN39_INTERNAL_94cccf77_4_k_cu_4e2d2d14_29124cuda3std6ranges3__45__cpo4swapE
	.align		8
        /*0040*/ 	.dword	_ZN39_INTERNAL_94cccf77_4_k_cu_4e2d2d14_29124cuda3std6ranges3__45__cpo9iter_moveE
	.align		8
        /*0048*/ 	.dword	_ZN39_INTERNAL_94cccf77_4_k_cu_4e2d2d14_29124cute7productE
	.align		8
        /*0050*/ 	.dword	_ZN39_INTERNAL_94cccf77_4_k_cu_4e2d2d14_29124cute1_E


//--------------------- .text._ZN7cutlass13device_kernelINS_4conv6kernel13ConvUniversalINS1_16ConvProblemShapeILNS1_8OperatorE0ELi2EEENS1_10collective14CollectiveConvINS1_46MainloopSm90TmaGmmaWarpSpecializedImplicitGemmILS5_0ELi9ELi2EN4cute5tupleIJNSA_1CILi1EEESD_SD_EEENS1_36KernelImplicitTmaWarpSpecializedSm90ELi1EEENSB_IJNSC_ILi128EEENSC_ILi64EEENSB_IJSI_EEEEEENS_10bfloat16_tESL_NSA_8TiledMMAINSA_8MMA_AtomIJNSA_4SM904GMMA27MMA_64x64x16_F32BF16BF16_SSILNSP_5MajorE0ELSR_0ELNSP_7ScaleInE1ELSS_1EEEEEENSA_6LayoutISE_NSB_IJNSC_ILi0EEESW_SW_EEEEENSB_IJNSA_10UnderscoreESZ_SZ_EEEEENS7_6detail26Sm90ImplicitGemmTileTraitsINSA_20SM90_TMA_LOAD_IM2COLENSA_14ComposedLayoutINSA_7SwizzleILi3ELi4ELi3EEENSA_18smem_ptr_flag_bitsILi16EEENSV_INSB_IJNSB_IJNSC_ILi8EEENSC_ILi16EEEEEENSB_IJSI_SD_EEENSB_IJSD_NSC_ILi9EEEEEEEEENSB_IJNSB_IJSI_NSC_ILi512EEEEEENSB_IJSD_SW_EEENSB_IJSW_NSC_ILi8192EEEEEEEEEEEEEvEENS13_INSA_13SM90_TMA_LOADENS15_IS17_S19_NSV_INSB_IJNSB_IJS1A_S1A_EEES1D_S1F_EEENSB_IJS1I_S1J_NSB_IJSW_NSC_ILi4096EEEEEEEEEEEEEvEEEENS_8epilogue10collective6detail29Sm90TmaWarpSpecializedAdapterINS21_15DefaultEpilogueISL_NSB_IJNSB_IJlllEEESD_SW_EEES26_NS20_6thread17LinearCombinationISL_Li1EffLNS27_9ScaleType4KindE0ELNS_15FloatRoundStyleE2ESL_EENS_4gemm15EpilogueDefaultEEEEEvvEEEEvNT_6ParamsE --------------------------
	.section	.text._ZN7cutlass13device_kernelINS_4conv6kernel13ConvUniversalINS1_16ConvProblemShapeILNS1_8OperatorE0ELi2EEENS1_10collective14CollectiveConvINS1_46MainloopSm90TmaGmmaWarpSpecializedImplicitGemmILS5_0ELi9ELi2EN4cute5tupleIJNSA_1CILi1EEESD_SD_EEENS1_36KernelImplicitTmaWarpSpecializedSm90ELi1EEENSB_IJNSC_ILi128EEENSC_ILi64EEENSB_IJSI_EEEEEENS_10bfloat16_tESL_NSA_8TiledMMAINSA_8MMA_AtomIJNSA_4SM904GMMA27MMA_64x64x16_F32BF16BF16_SSILNSP_5MajorE0ELSR_0ELNSP_7ScaleInE1ELSS_1EEEEEENSA_6LayoutISE_NSB_IJNSC_ILi0EEESW_SW_EEEEENSB_IJNSA_10UnderscoreESZ_SZ_EEEEENS7_6detail26Sm90ImplicitGemmTileTraitsINSA_20SM90_TMA_LOAD_IM2COLENSA_14ComposedLayoutINSA_7SwizzleILi3ELi4ELi3EEENSA_18smem_ptr_flag_bitsILi16EEENSV_INSB_IJNSB_IJNSC_ILi8EEENSC_ILi16EEEEEENSB_IJSI_SD_EEENSB_IJSD_NSC_ILi9EEEEEEEEENSB_IJNSB_IJSI_NSC_ILi512EEEEEENSB_IJSD_SW_EEENSB_IJSW_NSC_ILi8192EEEEEEEEEEEEEvEENS13_INSA_13SM90_TMA_LOADENS15_IS17_S19_NSV_INSB_IJNSB_IJS1A_S1A_EEES1D_S1F_EEENSB_IJS1I_S1J_NSB_IJSW_NSC_ILi4096EEEEEEEEEEEEEvEEEENS_8epilogue10collective6detail29Sm90TmaWarpSpecializedAdapterINS21_15DefaultEpilogueISL_NSB_IJNSB_IJlllEEESD_SW_EEES26_NS20_6thread17LinearCombinationISL_Li1EffLNS27_9ScaleType4KindE0ELNS_15FloatRoundStyleE2ESL_EENS_4gemm15EpilogueDefaultEEEEEvvEEEEvNT_6ParamsE,"ax",@progbits
	.align	128
.text._ZN7cutlass13device_kernelINS_4conv6kernel13ConvUniversalINS1_16ConvProblemShapeILNS1_8OperatorE0ELi2EEENS1_10collective14CollectiveConvINS1_46MainloopSm90TmaGmmaWarpSpecializedImplicitGemmILS5_0ELi9ELi2EN4cute5tupleIJNSA_1CILi1EEESD_SD_EEENS1_36KernelImplicitTmaWarpSpecializedSm90ELi1EEENSB_IJNSC_ILi128EEENSC_ILi64EEENSB_IJSI_EEEEEENS_10bfloat16_tESL_NSA_8TiledMMAINSA_8MMA_AtomIJNSA_4SM904GMMA27MMA_64x64x16_F32BF16BF16_SSILNSP_5MajorE0ELSR_0ELNSP_7ScaleInE1ELSS_1EEEEEENSA_6LayoutISE_NSB_IJNSC_ILi0EEESW_SW_EEEEENSB_IJNSA_10UnderscoreESZ_SZ_EEEEENS7_6detail26Sm90ImplicitGemmTileTraitsINSA_20SM90_TMA_LOAD_IM2COLENSA_14ComposedLayoutINSA_7SwizzleILi3ELi4ELi3EEENSA_18smem_ptr_flag_bitsILi16EEENSV_INSB_IJNSB_IJNSC_ILi8EEENSC_ILi16EEEEEENSB_IJSI_SD_EEENSB_IJSD_NSC_ILi9EEEEEEEEENSB_IJNSB_IJSI_NSC_ILi512EEEEEENSB_IJSD_SW_EEENSB_IJSW_NSC_ILi8192EEEEEEEEEEEEEvEENS13_INSA_13SM90_TMA_LOADENS15_IS17_S19_NSV_INSB_IJNSB_IJS1A_S1A_EEES1D_S1F_EEENSB_IJS1I_S1J_NSB_IJSW_NSC_ILi4096EEEEEEEEEEEEEvEEEENS_8epilogue10collective6detail29Sm90TmaWarpSpecializedAdapterINS21_15DefaultEpilogueISL_NSB_IJNSB_IJlllEEESD_SW_EEES26_NS20_6thread17LinearCombinationISL_Li1EffLNS27_9ScaleType4KindE0ELNS_15FloatRoundStyleE2ESL_EENS_4gemm15EpilogueDefaultEEEEEvvEEEEvNT_6ParamsE:
        .type           _ZN7cutlass13device_kernelINS_4conv6kernel13ConvUniversalINS1_16ConvProblemShapeILNS1_8OperatorE0ELi2EEENS1_10collective14CollectiveConvINS1_46MainloopSm90TmaGmmaWarpSpecializedImplicitGemmILS5_0ELi9ELi2EN4cute5tupleIJNSA_1CILi1EEESD_SD_EEENS1_36KernelImplicitTmaWarpSpecializedSm90ELi1EEENSB_IJNSC_ILi128EEENSC_ILi64EEENSB_IJSI_EEEEEENS_10bfloat16_tESL_NSA_8TiledMMAINSA_8MMA_AtomIJNSA_4SM904GMMA27MMA_64x64x16_F32BF16BF16_SSILNSP_5MajorE0ELSR_0ELNSP_7ScaleInE1ELSS_1EEEEEENSA_6LayoutISE_NSB_IJNSC_ILi0EEESW_SW_EEEEENSB_IJNSA_10UnderscoreESZ_SZ_EEEEENS7_6detail26Sm90ImplicitGemmTileTraitsINSA_20SM90_TMA_LOAD_IM2COLENSA_14ComposedLayoutINSA_7SwizzleILi3ELi4ELi3EEENSA_18smem_ptr_flag_bitsILi16EEENSV_INSB_IJNSB_IJNSC_ILi8EEENSC_ILi16EEEEEENSB_IJSI_SD_EEENSB_IJSD_NSC_ILi9EEEEEEEEENSB_IJNSB_IJSI_NSC_ILi512EEEEEENSB_IJSD_SW_EEENSB_IJSW_NSC_ILi8192EEEEEEEEEEEEEvEENS13_INSA_13SM90_TMA_LOADENS15_IS17_S19_NSV_INSB_IJNSB_IJS1A_S1A_EEES1D_S1F_EEENSB_IJS1I_S1J_NSB_IJSW_NSC_ILi4096EEEEEEEEEEEEEvEEEENS_8epilogue10collective6detail29Sm90TmaWarpSpecializedAdapterINS21_15DefaultEpilogueISL_NSB_IJNSB_IJlllEEESD_SW_EEES26_NS20_6thread17LinearCombinationISL_Li1EffLNS27_9ScaleType4KindE0ELNS_15FloatRoundStyleE2ESL_EENS_4gemm15EpilogueDefaultEEEEEvvEEEEvNT_6ParamsE,@function
        .size           _ZN7cutlass13device_kernelINS_4conv6kernel13ConvUniversalINS1_16ConvProblemShapeILNS1_8OperatorE0ELi2EEENS1_10collective14CollectiveConvINS1_46MainloopSm90TmaGmmaWarpSpecializedImplicitGemmILS5_0ELi9ELi2EN4cute5tupleIJNSA_1CILi1EEESD_SD_EEENS1_36KernelImplicitTmaWarpSpecializedSm90ELi1EEENSB_IJNSC_ILi128EEENSC_ILi64EEENSB_IJSI_EEEEEENS_10bfloat16_tESL_NSA_8TiledMMAINSA_8MMA_AtomIJNSA_4SM904GMMA27MMA_64x64x16_F32BF16BF16_SSILNSP_5MajorE0ELSR_0ELNSP_7ScaleInE1ELSS_1EEEEEENSA_6LayoutISE_NSB_IJNSC_ILi0EEESW_SW_EEEEENSB_IJNSA_10UnderscoreESZ_SZ_EEEEENS7_6detail26Sm90ImplicitGemmTileTraitsINSA_20SM90_TMA_LOAD_IM2COLENSA_14ComposedLayoutINSA_7SwizzleILi3ELi4ELi3EEENSA_18smem_ptr_flag_bitsILi16EEENSV_INSB_IJNSB_IJNSC_ILi8EEENSC_ILi16EEEEEENSB_IJSI_SD_EEENSB_IJSD_NSC_ILi9EEEEEEEEENSB_IJNSB_IJSI_NSC_ILi512EEEEEENSB_IJSD_SW_EEENSB_IJSW_NSC_ILi8192EEEEEEEEEEEEEvEENS13_INSA_13SM90_TMA_LOADENS15_IS17_S19_NSV_INSB_IJNSB_IJS1A_S1A_EEES1D_S1F_EEENSB_IJS1I_S1J_NSB_IJSW_NSC_ILi4096EEEEEEEEEEEEEvEEEENS_8epilogue10collective6detail29Sm90TmaWarpSpecializedAdapterINS21_15DefaultEpilogueISL_NSB_IJNSB_IJlllEEESD_SW_EEES26_NS20_6thread17LinearCombinationISL_Li1EffLNS27_9ScaleType4KindE0ELNS_15FloatRoundStyleE2ESL_EENS_4gemm15EpilogueDefaultEEEEEvvEEEEvNT_6ParamsE,(.L_x_161 - _ZN7cutlass13device_kernelINS_4conv6kernel13ConvUniversalINS1_16ConvProblemShapeILNS1_8OperatorE0ELi2EEENS1_10collective14CollectiveConvINS1_46MainloopSm90TmaGmmaWarpSpecializedImplicitGemmILS5_0ELi9ELi2EN4cute5tupleIJNSA_1CILi1EEESD_SD_EEENS1_36KernelImplicitTmaWarpSpecializedSm90ELi1EEENSB_IJNSC_ILi128EEENSC_ILi64EEENSB_IJSI_EEEEEENS_10bfloat16_tESL_NSA_8TiledMMAINSA_8MMA_AtomIJNSA_4SM904GMMA27MMA_64x64x16_F32BF16BF16_SSILNSP_5MajorE0ELSR_0ELNSP_7ScaleInE1ELSS_1EEEEEENSA_6LayoutISE_NSB_IJNSC_ILi0EEESW_SW_EEEEENSB_IJNSA_10UnderscoreESZ_SZ_EEEEENS7_6detail26Sm90ImplicitGemmTileTraitsINSA_20SM90_TMA_LOAD_IM2COLENSA_14ComposedLayoutINSA_7SwizzleILi3ELi4ELi3EEENSA_18smem_ptr_flag_bitsILi16EEENSV_INSB_IJNSB_IJNSC_ILi8EEENSC_ILi16EEEEEENSB_IJSI_SD_EEENSB_IJSD_NSC_ILi9EEEEEEEEENSB_IJNSB_IJSI_NSC_ILi512EEEEEENSB_IJSD_SW_EEENSB_IJSW_NSC_ILi8192EEEEEEEEEEEEEvEENS13_INSA_13SM90_TMA_LOADENS15_IS17_S19_NSV_INSB_IJNSB_IJS1A_S1A_EEES1D_S1F_EEENSB_IJS1I_S1J_NSB_IJSW_NSC_ILi4096EEEEEEEEEEEEEvEEEENS_8epilogue10collective6detail29Sm90TmaWarpSpecializedAdapterINS21_15DefaultEpilogueISL_NSB_IJNSB_IJlllEEESD_SW_EEES26_NS20_6thread17LinearCombinationISL_Li1EffLNS27_9ScaleType4KindE0ELNS_15FloatRoundStyleE2ESL_EENS_4gemm15EpilogueDefaultEEEEEvvEEEEvNT_6ParamsE)
        .other          _ZN7cutlass13device_kernelINS_4conv6kernel13ConvUniversalINS1_16ConvProblemShapeILNS1_8OperatorE0ELi2EEENS1_10collective14CollectiveConvINS1_46MainloopSm90TmaGmmaWarpSpecializedImplicitGemmILS5_0ELi9ELi2EN4cute5tupleIJNSA_1CILi1EEESD_SD_EEENS1_36KernelImplicitTmaWarpSpecializedSm90ELi1EEENSB_IJNSC_ILi128EEENSC_ILi64EEENSB_IJSI_EEEEEENS_10bfloat16_tESL_NSA_8TiledMMAINSA_8MMA_AtomIJNSA_4SM904GMMA27MMA_64x64x16_F32BF16BF16_SSILNSP_5MajorE0ELSR_0ELNSP_7ScaleInE1ELSS_1EEEEEENSA_6LayoutISE_NSB_IJNSC_ILi0EEESW_SW_EEEEENSB_IJNSA_10UnderscoreESZ_SZ_EEEEENS7_6detail26Sm90ImplicitGemmTileTraitsINSA_20SM90_TMA_LOAD_IM2COLENSA_14ComposedLayoutINSA_7SwizzleILi3ELi4ELi3EEENSA_18smem_ptr_flag_bitsILi16EEENSV_INSB_IJNSB_IJNSC_ILi8EEENSC_ILi16EEEEEENSB_IJSI_SD_EEENSB_IJSD_NSC_ILi9EEEEEEEEENSB_IJNSB_IJSI_NSC_ILi512EEEEEENSB_IJSD_SW_EEENSB_IJSW_NSC_ILi8192EEEEEEEEEEEEEvEENS13_INSA_13SM90_TMA_LOADENS15_IS17_S19_NSV_INSB_IJNSB_IJS1A_S1A_EEES1D_S1F_EEENSB_IJS1I_S1J_NSB_IJSW_NSC_ILi4096EEEEEEEEEEEEEvEEEENS_8epilogue10collective6detail29Sm90TmaWarpSpecializedAdapterINS21_15DefaultEpilogueISL_NSB_IJNSB_IJlllEEESD_SW_EEES26_NS20_6thread17LinearCombinationISL_Li1EffLNS27_9ScaleType4KindE0ELNS_15FloatRoundStyleE2ESL_EENS_4gemm15EpilogueDefaultEEEEEvvEEEEvNT_6ParamsE,@"STO_CUDA_ENTRY STV_DEFAULT"
_ZN7cutlass13device_kernelINS_4conv6kernel13ConvUniversalINS1_16ConvProblemShapeILNS1_8OperatorE0ELi2EEENS1_10collective14CollectiveConvINS1_46MainloopSm90TmaGmmaWarpSpecializedImplicitGemmILS5_0ELi9ELi2EN4cute5tupleIJNSA_1CILi1EEESD_SD_EEENS1_36KernelImplicitTmaWarpSpecializedSm90ELi1EEENSB_IJNSC_ILi128EEENSC_ILi64EEENSB_IJSI_EEEEEENS_10bfloat16_tESL_NSA_8TiledMMAINSA_8MMA_AtomIJNSA_4SM904GMMA27MMA_64x64x16_F32BF16BF16_SSILNSP_5MajorE0ELSR_0ELNSP_7ScaleInE1ELSS_1EEEEEENSA_6LayoutISE_NSB_IJNSC_ILi0EEESW_SW_EEEEENSB_IJNSA_10UnderscoreESZ_SZ_EEEEENS7_6detail26Sm90ImplicitGemmTileTraitsINSA_20SM90_TMA_LOAD_IM2COLENSA_14ComposedLayoutINSA_7SwizzleILi3ELi4ELi3EEENSA_18smem_ptr_flag_bitsILi16EEENSV_INSB_IJNSB_IJNSC_ILi8EEENSC_ILi16EEEEEENSB_IJSI_SD_EEENSB_IJSD_NSC_ILi9EEEEEEEEENSB_IJNSB_IJSI_NSC_ILi512EEEEEENSB_IJSD_SW_EEENSB_IJSW_NSC_ILi8192EEEEEEEEEEEEEvEENS13_INSA_13SM90_TMA_LOADENS15_IS17_S19_NSV_INSB_IJNSB_IJS1A_S1A_EEES1D_S1F_EEENSB_IJS1I_S1J_NSB_IJSW_NSC_ILi4096EEEEEEEEEEEEEvEEEENS_8epilogue10collective6detail29Sm90TmaWarpSpecializedAdapterINS21_15DefaultEpilogueISL_NSB_IJNSB_IJlllEEESD_SW_EEES26_NS20_6thread17LinearCombinationISL_Li1EffLNS27_9ScaleType4KindE0ELNS_15FloatRoundStyleE2ESL_EENS_4gemm15EpilogueDefaultEEEEEvvEEEEvNT_6ParamsE:
[----:B------:R-:W-:Y:S01]  /*0000*/  LDC R1, c[0x0][0x28] ;  /* 0x00000a00ff017b82 */ /* 0x000fe20000000800 */
[----:B------:R-:W0:Y:S01]  /*0010*/  S2R R8, SR_TID.X ;  /* 0x0000000000087919 */ /* 0x000e220000002100 */
[----:B------:R-:W-:Y:S01]  /*0020*/  ELECT P0, URZ, PT ;  /* 0x00000000003f782f */ /* 0x000fe20003800000 */
[----:B------:R-:W-:Y:S01]  /*0030*/  BSSY B0, `(.L_x_0) ;  /* 0x000000f000007945 */ /* 0x000fe20003800000 */
[--C-:B0-----:R-:W-:Y:S02]  /*0040*/  SHF.R.U32.HI R0, RZ, 0x5, R8.reuse ;  /* 0x00000005ff007819 */ /* 0x101fe40000011608 */
[----:B------:R-:W-:-:S03]  /*0050*/  SHF.R.U32.HI R3, RZ, 0x7, R8 ;  /* 0x00000007ff037819 */ /* 0x000fc60000011608 */
[----:B------:R-:W0:Y:S04]  /*0060*/  SHFL.IDX PT, R2, R0, RZ, 0x1f ;  /* 0x00001fff00027589 */ /* 0x000e2800000e0000 */
[----:B------:R1:W2:Y:S01]  /*0070*/  SHFL.IDX PT, R7, R3, RZ, 0x1f ;  /* 0x00001fff03077589 */ /* 0x0002a200000e0000 */
[----:B0-----:R-:W-:-:S13]  /*0080*/  ISETP.NE.OR P0, PT, R2, RZ, !P0 ;  /* 0x000000ff0200720c */ /* 0x001fda0004705670 */
[----:B-12---:R-:W-:Y:S05]  /*0090*/  @P0 BRA `(.L_x_1) ;  /* 0x0000000000200947 */ /* 0x006fea0003800000 */
[----:B------:R-:W-:Y:S02]  /*00a0*/  ULDC.64 UR4, c[0x0][0x198] ;  /* 0x0000660000047ab9 */ /* 0x000fe40000000a00 */
[----:B------:R-:W-:Y:S02]  /*00b0*/  UIADD3 UR6, UP0, UR4, 0xf0, URZ ;  /* 0x000000f004067890 */ /* 0x000fe4000ff1e03f */
[----:B------:R-:W-:Y:S02]  /*00c0*/  UIADD3 UR4, UP1, UR4, 0x1f0, URZ ;  /* 0x000001f004047890 */ /* 0x000fe4000ff3e03f */
[----:B------:R-:W-:Y:S02]  /*00d0*/  UIADD3.X UR7, URZ, UR5, URZ, UP0, !UPT ;  /* 0x000000053f077290 */ /* 0x000fe400087fe43f */
[----:B------:R-:W-:-:S07]  /*00e0*/  UIADD3.X UR5, URZ, UR5, URZ, UP1, !UPT ;  /* 0x000000053f057290 */ /* 0x000fce0008ffe43f */
[----:B------:R0:W-:Y:S02]  /*00f0*/  UTMACCTL.PF [UR6] ;  /* 0x00000000060079b9 */ /* 0x0001e40008040000 */
[----:B------:R0:W-:Y:S02]  /*0100*/  UTMACCTL.PF [UR4] ;  /* 0x00000000040079b9 */ /* 0x0001e40008040000 */
[----:B0-----:R-:W-:Y:S01]  /*0110*/  NOP ;  /* 0x0000000000007918 */ /* 0x001fe20000000000 */
.L_x_1:
[----:B------:R-:W-:Y:S05]  /*0120*/  BSYNC B0 ;  /* 0x0000000000007941 */ /* 0x000fea0003800000 */
.L_x_0:
[----:B------:R-:W0:Y:S01]  /*0130*/  SHFL.IDX PT, R0, R0, RZ, 0x1f ;  /* 0x00001fff00007589 */ /* 0x000e2200000e0000 */
[----:B------:R-:W-:-:S04]  /*0140*/  SHF.R.S32.HI R3, RZ, 0x1f, R2 ;  /* 0x0000001fff037819 */ /* 0x000fc80000011402 */
[----:B------:R-:W-:Y:S02]  /*0150*/  LEA.HI R3, R3, R2, RZ, 0x2 ;  /* 0x0000000203037211 */ /* 0x000fe400078f10ff */
[----:B0-----:R-:W-:-:S13]  /*0160*/  ISETP.NE.AND P0, PT, R0, RZ, PT ;  /* 0x000000ff0000720c */ /* 0x001fda0003f05270 */
[----:B------:R-:W-:Y:S05]  /*0170*/  @P0 BRA `(.L_x_2) ;  /* 0x00000000008c0947 */ /* 0x000fea0003800000 */
[----:B------:R-:W-:Y:S01]  /*0180*/  ELECT P0, URZ, PT ;  /* 0x00000000003f782f */ /* 0x000fe20003800000 */
[----:B------:R-:W-:-:S12]  /*0190*/  BSSY B0, `(.L_x_2) ;  /* 0x0000021000007945 */ /* 0x000fd80003800000 */
[----:B------:R-:W-:Y:S05]  /*01a0*/  @!P0 BRA `(.L_x_3) ;  /* 0x00000000007c8947 */ /* 0x000fea0003800000 */
[----:B------:R-:W0:Y:S01]  /*01b0*/  S2UR UR8, SR_CgaCtaId ;  /* 0x00000000000879c3 */ /* 0x000e220000008800 */
[----:B------:R-:W-:Y:S01]  /*01c0*/  UMOV UR4, 0x400 ;  /* 0x0000040000047882 */ /* 0x000fe20000000000 */
[----:B------:R-:W-:Y:S01]  /*01d0*/  UMOV UR5, 0x1 ;  /* 0x0000000100057882 */ /* 0x000fe20000000000 */
[----:B------:R-:W-:Y:S02]  /*01e0*/  UMOV UR6, 0x80 ;  /* 0x0000008000067882 */ /* 0x000fe40000000000 */
[----:B------:R-:W-:-:S04]  /*01f0*/  UIADD3 UR6, -UR6, 0x100000, URZ ;  /* 0x0010000006067890 */ /* 0x000fc8000fffe13f */
[----:B------:R-:W-:Y:S02]  /*0200*/  USHF.L.U32 UR7, UR6, 0xb, URZ ;  /* 0x0000000b06077899 */ /* 0x000fe4000800063f */
[----:B------:R-:W-:Y:S02]  /*0210*/  USHF.L.U32 UR6, UR6, 0x1, URZ ;  /* 0x0000000106067899 */ /* 0x000fe4000800063f */
[----:B0-----:R-:W-:Y:S02]  /*0220*/  ULEA UR8, UR8, UR4, 0x18 ;  /* 0x0000000408087291 */ /* 0x001fe4000f8ec03f */
[----:B------:R-:W-:-:S04]  /*0230*/  UIADD3 UR4, -UR5, 0x100000, URZ ;  /* 0x0010000005047890 */ /* 0x000fc8000fffe13f */
[----:B------:R-:W-:Y:S02]  /*0240*/  USHF.L.U32 UR5, UR4, 0xb, URZ ;  /* 0x0000000b04057899 */ /* 0x000fe4000800063f */
[----:B------:R-:W-:Y:S01]  /*0250*/  USHF.L.U32 UR4, UR4, 0x1, URZ ;  /* 0x0000000104047899 */ /* 0x000fe2000800063f */
[----:B------:R-:W0:Y:S11]  /*0260*/  FENCE.VIEW.ASYNC.S ;  /* 0x00000000000073c6 */ /* 0x000e360000000000 */
[----:B0-----:R0:W1:Y:S01]  /*0270*/  SYNCS.EXCH.64 URZ, [UR8+0x36000], UR4 ;  /* 0x03600004083f75b2 */ /* 0x0010620008000100 */
[----:B------:R0:W2:Y:S01]  /*0280*/  SYNCS.EXCH.64 URZ, [UR8+0x36048], UR6 ;  /* 0x03604806083f75b2 */ /* 0x0000a20008000100 */
[----:B------:R0:W3:Y:S01]  /*0290*/  SYNCS.EXCH.64 URZ, [UR8+0x36008], UR4 ;  /* 0x03600804083f75b2 */ /* 0x0000e20008000100 */
[----:B------:R0:W4:Y:S01]  /*02a0*/  SYNCS.EXCH.64 URZ, [UR8+0x36050], UR6 ;  /* 0x03605006083f75b2 */ /* 0x0001220008000100 */
[----:B------:R0:W0:Y:S01]  /*02b0*/  SYNCS.EXCH.64 URZ, [UR8+0x36010], UR4 ;  /* 0x03601004083f75b2 */ /* 0x0000220008000100 */
        /* <DEDUP_REMOVED lines=13> */
[----:B------:R-:W-:Y:S01]  /*0390*/  NOP ;  /* 0x0000000000007918 */ /* 0x000fe20000000000 */
.L_x_3:
[----:B0-----:R-:W-:Y:S05]  /*03a0*/  BSYNC B0 ;  /* 0x0000000000007941 */ /* 0x001fea0003800000 */
.L_x_2:
[----:B------:R-:W-:Y:S01]  /*03b0*/  ULDC.64 UR4, c[0x0][0x598] ;  /* 0x0001660000047ab9 */ /* 0x000fe20000000a00 */
[----:B------:R-:W-:Y:S01]  /*03c0*/  LOP3.LUT R3, R3, 0xfffffffc, RZ, 0xc0, !PT ;  /* 0xfffffffc03037812 */ /* 0x000fe200078ec0ff */
[----:B------:R-:W-:Y:S01]  /*03d0*/  NOP ;  /* 0x0000000000007918 */ /* 0x000fe20000000000 */
[----:B------:R-:W-:Y:S01]  /*03e0*/  ISETP.NE.U32.AND P0, PT, RZ, UR4, PT ;  /* 0x00000004ff007c0c */ /* 0x000fe2000bf05070 */
[----:B------:R-:W-:Y:S01]  /*03f0*/  NOP ;  /* 0x0000000000007918 */ /* 0x000fe20000000000 */
[----:B-1234-:R-:W-:Y:S01]  /*0400*/  BAR.SYNC.DEFER_BLOCKING 0x0 ;  /* 0x0000000000007b1d */ /* 0x01efe20000010000 */
[----:B------:R-:W-:Y:S01]  /*0410*/  IMAD.IADD R6, R2, 0x1, -R3 ;  /* 0x0000000102067824 */ /* 0x000fe200078e0a03 */
[----:B------:R-:W-:Y:S02]  /*0420*/  ISETP.NE.AND.EX P0, PT, RZ, UR5, PT, P0 ;  /* 0x00000005ff007c0c */ /* 0x000fe4000bf05300 */
[C---:B------:R-:W-:Y:S02]  /*0430*/  ISETP.NE.AND P2, PT, R7.reuse, 0x1, PT ;  /* 0x000000010700780c */ /* 0x040fe40003f45270 */
[----:B------:R-:W-:Y:S01]  /*0440*/  LOP3.LUT P1, RZ, R7, R6, RZ, 0xfc, !PT ;  /* 0x0000000607ff7212 */ /* 0x000fe2000782fcff */
[----:B------:R-:W-:-:S03]  /*0450*/  ULDC.64 UR12, c[0x0][0x208] ;  /* 0x00008200000c7ab9 */ /* 0x000fc60000000a00 */
[----:B------:R-:W-:-:S04]  /*0460*/  SEL R2, RZ, 0x1, P1 ;  /* 0x00000001ff027807 */ /* 0x000fc80000800000 */
[----:B------:R-:W-:Y:S01]  /*0470*/  SEL R2, R2, 0x2, P2 ;  /* 0x0000000202027807 */ /* 0x000fe20001000000 */
[----:B------:R-:W-:Y:S06]  /*0480*/  @!P0 BRA `(.L_x_4) ;  /* 0x00000000001c8947 */ /* 0x000fec0003800000 */
[----:B------:R-:W0:Y:S02]  /*0490*/  LDC.64 R4, c[0x0][0x598] ;  /* 0x00016600ff047b82 */ /* 0x000e240000000a00 */
[----:B0-----:R-:W2:Y:S02]  /*04a0*/  LDG.E.64 R4, desc[UR12][R4.64] ;  /* 0x0000000c04047981 */ /* 0x001ea4000c1e1b00 */
[----:B--2---:R-:W-:-:S04]  /*04b0*/  ISETP.NE.U32.AND P0, PT, R4, RZ, PT ;  /* 0x000000ff0400720c */ /* 0x004fc80003f05070 */
[----:B------:R-:W-:-:S13]  /*04c0*/  ISETP.NE.AND.EX P0, PT, R5, RZ, PT, P0 ;  /* 0x000000ff0500720c */ /* 0x000fda0003f05300 */
[----:B------:R-:W-:Y:S05]  /*04d0*/  @!P0 BRA `(.L_x_4) ;  /* 0x0000000000088947 */ /* 0x000fea0003800000 */
[----:B------:R2:W5:Y:S01]  /*04e0*/  LD.E R0, desc[UR12][R4.64] ;  /* 0x0000000c04007980 */ /* 0x000562000c101900 */
[----:B------:R-:W-:Y:S05]  /*04f0*/  BRA `(.L_x_5) ;  /* 0x0000000000207947 */ /* 0x000fea0003800000 */
.L_x_4:
[----:B------:R-:W-:Y:S02]  /*0500*/  ULDC.64 UR4, c[0x0][0x588] ;  /* 0x0001620000047ab9 */ /* 0x000fe40000000a00 */
[----:B------:R-:W-:-:S04]  /*0510*/  ISETP.NE.U32.AND P0, PT, RZ, UR4, PT ;  /* 0x00000004ff007c0c */ /* 0x000fc8000bf05070 */
[----:B------:R-:W-:-:S13]  /*0520*/  ISETP.NE.AND.EX P0, PT, RZ, UR5, PT, P0 ;  /* 0x00000005ff007c0c */ /* 0x000fda000bf05300 */
[----:B------:R-:W-:Y:S05]  /*0530*/  @!P0 BRA `(.L_x_6) ;  /* 0x00000000000c8947 */ /* 0x000fea0003800000 */
[----:B------:R-:W0:Y:S02]  /*0540*/  LDC.64 R4, c[0x0][0x588] ;  /* 0x00016200ff047b82 */ /* 0x000e240000000a00 */
[----:B0-----:R0:W5:Y:S01]  /*0550*/  LDG.E R0, desc[UR12][R4.64] ;  /* 0x0000000c04007981 */ /* 0x001162000c1e1900 */
[----:B------:R-:W-:Y:S05]  /*0560*/  BRA `(.L_x_5) ;  /* 0x0000000000047947 */ /* 0x000fea0003800000 */
.L_x_6:
[----:B------:R-:W1:Y:S02]  /*0570*/  LDC R0, c[0x0][0x580] ;  /* 0x00016000ff007b82 */ /* 0x000e640000000800 */
.L_x_5:
[----:B------:R-:W-:Y:S02]  /*0580*/  ULDC.64 UR4, c[0x0][0x5a0] ;  /* 0x0001680000047ab9 */ /* 0x000fe40000000a00 */
[----:B------:R-:W-:-:S04]  /*0590*/  ISETP.NE.U32.AND P0, PT, RZ, UR4, PT ;  /* 0x00000004ff007c0c */ /* 0x000fc8000bf05070 */
[----:B------:R-:W-:-:S13]  /*05a0*/  ISETP.NE.AND.EX P0, PT, RZ, UR5, PT, P0 ;  /* 0x00000005ff007c0c */ /* 0x000fda000bf05300 */
[----:B------:R-:W-:Y:S05]  /*05b0*/  @!P0 BRA `(.L_x_7) ;  /* 0x00000000001c8947 */ /* 0x000fea0003800000 */
[----:B0-2---:R-:W0:Y:S02]  /*05c0*/  LDC.64 R4, c[0x0][0x5a0] ;  /* 0x00016800ff047b82 */ /* 0x005e240000000a00 */
[----:B0-----:R-:W2:Y:S02]  /*05d0*/  LDG.E.64 R4, desc[UR12][R4.64] ;  /* 0x0000000c04047981 */ /* 0x001ea4000c1e1b00 */
[----:B--2---:R-:W-:-:S04]  /*05e0*/  ISETP.NE.U32.AND P0, PT, R4, RZ, PT ;  /* 0x000000ff0400720c */ /* 0x004fc80003f05070 */
[----:B------:R-:W-:-:S13]  /*05f0*/  ISETP.NE.AND.EX P0, PT, R5, RZ, PT, P0 ;  /* 0x000000ff0500720c */ /* 0x000fda0003f05300 */
[----:B------:R-:W-:Y:S05]  /*0600*/  @!P0 BRA `(.L_x_7) ;  /* 0x0000000000088947 */ /* 0x000fea0003800000 */
[----:B------:R0:W5:Y:S01]  /*0610*/  LD.E R14, desc[UR12][R4.64] ;  /* 0x0000000c040e7980 */ /* 0x000162000c101900 */
[----:B------:R-:W-:Y:S05]  /*0620*/  BRA `(.L_x_8) ;  /* 0x0000000000207947 */ /* 0x000fea0003800000 */
.L_x_7:
[----:B------:R-:W-:Y:S02]  /*0630*/  ULDC.64 UR4, c[0x0][0x590] ;  /* 0x0001640000047ab9 */ /* 0x000fe40000000a00 */
[----:B------:R-:W-:-:S04]  /*0640*/  ISETP.NE.U32.AND P0, PT, RZ, UR4, PT ;  /* 0x00000004ff007c0c */ /* 0x000fc8000bf05070 */
[----:B------:R-:W-:-:S13]  /*0650*/  ISETP.NE.AND.EX P0, PT, RZ, UR5, PT, P0 ;  /* 0x00000005ff007c0c */ /* 0x000fda000bf05300 */
[----:B------:R-:W-:Y:S05]  /*0660*/  @!P0 BRA `(.L_x_9) ;  /* 0x00000000000c8947 */ /* 0x000fea0003800000 */
[----:B------:R-:W3:Y:S02]  /*0670*/  LDC.64 R14, c[0x0][0x590] ;  /* 0x00016400ff0e7b82 */ /* 0x000ee40000000a00 */
[----:B---3--:R4:W5:Y:S01]  /*0680*/  LDG.E R14, desc[UR12][R14.64] ;  /* 0x0000000c0e0e7981 */ /* 0x008962000c1e1900 */
[----:B------:R-:W-:Y:S05]  /*0690*/  BRA `(.L_x_8) ;  /* 0x0000000000047947 */ /* 0x000fea0003800000 */
.L_x_9:
[----:B------:R-:W3:Y:S02]  /*06a0*/  LDC R14, c[0x0][0x584] ;  /* 0x00016100ff0e7b82 */ /* 0x000ee40000000800 */
.L_x_8:
[----:B------:R-:W1:Y:S01]  /*06b0*/  LDC R3, c[0x0][0x3c4] ;  /* 0x0000f100ff037b82 */ /* 0x000e620000000800 */
[----:B------:R-:W-:-:S07]  /*06c0*/  ISETP.NE.AND P0, PT, R7, RZ, PT ;  /* 0x000000ff0700720c */ /* 0x000fce0003f05270 */
[----:B------:R-:W4:Y:S01]  /*06d0*/  LDC.64 R10, c[0x0][0x3c8] ;  /* 0x0000f200ff0a7b82 */ /* 0x000f220000000a00 */
[----:B-1----:R-:W-:-:S05]  /*06e0*/  VIADD R3, R3, 0x3f ;  /* 0x0000003f03037836 */ /* 0x002fca0000000000 */
[----:B0-2---:R-:W-:-:S04]  /*06f0*/  SHF.R.S32.HI R4, RZ, 0x1f, R3 ;  /* 0x0000001fff047819 */ /* 0x005fc80000011403 */
[----:B------:R-:W-:-:S04]  /*0700*/  LEA.HI R4, R4, R3, RZ, 0x6 ;  /* 0x0000000304047211 */ /* 0x000fc800078f30ff */
[----:B------:R-:W-:-:S05]  /*0710*/  SHF.R.S32.HI R5, RZ, 0x6, R4 ;  /* 0x00000006ff057819 */ /* 0x000fca0000011404 */
[----:B----4-:R-:W-:-:S04]  /*0720*/  IMAD R4, R5, R10, RZ ;  /* 0x0000000a05047224 */ /* 0x010fc800078e02ff */
[----:B------:R-:W-:Y:S01]  /*0730*/  IMAD R3, R4, R11, RZ ;  /* 0x0000000b04037224 */ /* 0x000fe200078e02ff */
[----:B------:R-:W-:Y:S06]  /*0740*/  @!P0 BRA `(.L_x_10) ;  /* 0x0000005800208947 */ /* 0x000fec0003800000 */
[----:B------:R-:W-:-:S13]  /*0750*/  ISETP.NE.AND P0, PT, R7, 0x1, PT ;  /* 0x000000010700780c */ /* 0x000fda0003f05270 */
[----:B------:R-:W-:Y:S05]  /*0760*/  @P0 EXIT ;  /* 0x000000000000094d */ /* 0x000fea0003800000 */
[----:B------:R-:W-:Y:S01]  /*0770*/  ISETP.GE.AND P0, PT, R3, 0x1, PT ;  /* 0x000000010300780c */ /* 0x000fe20003f06270 */
[----:B------:R-:W-:Y:S01]  /*0780*/  UMOV UR4, URZ ;  /* 0x0000003f00047c82 */ /* 0x000fe20008000000 */
[----:B------:R-:W-:Y:S02]  /*0790*/  CS2R R54, SRZ ;  /* 0x0000000000367805 */ /* 0x000fe4000001ff00 */
[----:B------:R-:W-:Y:S02]  /*07a0*/  CS2R R56, SRZ ;  /* 0x0000000000387805 */ /* 0x000fe4000001ff00 */
[----:B------:R-:W-:Y:S02]  /*07b0*/  CS2R R58, SRZ ;  /* 0x00000000003a7805 */ /* 0x000fe4000001ff00 */
[----:B------:R-:W-:Y:S02]  /*07c0*/  CS2R R60, SRZ ;  /* 0x00000000003c7805 */ /* 0x000fe4000001ff00 */
[----:B------:R-:W-:-:S02]  /*07d0*/  CS2R R62, SRZ ;  /* 0x00000000003e7805 */ /* 0x000fc4000001ff00 */
[----:B------:R-:W-:Y:S02]  /*07e0*/  CS2R R64, SRZ ;  /* 0x0000000000407805 */ /* 0x000fe4000001ff00 */
        /* <DEDUP_REMOVED lines=25> */
[----:B------:R-:W-:Y:S01]  /*0980*/  CS2R R52, SRZ ;  /* 0x0000000000347805 */ /* 0x000fe2000001ff00 */
[----:B------:R-:W-:Y:S06]  /*0990*/  @!P0 BRA `(.L_x_11) ;  /* 0x0000000000e88947 */ /* 0x000fec0003800000 */
[----:B------:R-:W-:-:S04]  /*09a0*/  LOP3.LUT R4, R2, 0x1, RZ, 0xfc, !PT ;  /* 0x0000000102047812 */ /* 0x000fc800078efcff */
[----:B------:R-:W-:-:S13]  /*09b0*/  ISETP.NE.AND P1, PT, R4, 0x3, PT ;  /* 0x000000030400780c */ /* 0x000fda0003f25270 */
[----:B------:R-:W-:Y:S05]  /*09c0*/  @!P1 BRA `(.L_x_12) ;  /* 0x0000000000049947 */ /* 0x000fea0003800000 */
[----:B------:R-:W-:Y:S01]  /*09d0*/  BPT.TRAP 0x1 ;  /* 0x000000040000795c */ /* 0x000fe20000300000 */
.L_x_12:
[----:B------:R-:W0:Y:S01]  /*09e0*/  S2UR UR5, SR_CgaCtaId ;  /* 0x00000000000579c3 */ /* 0x000e220000008800 */
[----:B------:R-:W-:Y:S01]  /*09f0*/  SHF.L.U32 R4, RZ, 0x1f, RZ ;  /* 0x0000001fff047819 */ /* 0x000fe200000006ff */
[----:B------:R-:W-:Y:S02]  /*0a00*/  UMOV UR4, 0x400 ;  /* 0x0000040000047882 */ /* 0x000fe40000000000 */
[----:B0-----:R-:W-:-:S12]  /*0a10*/  ULEA UR4, UR5, UR4, 0x18 ;  /* 0x0000000405047291 */ /* 0x001fd8000f8ec03f */
.L_x_13:
[----:B0-----:R-:W-:-:S04]  /*0a20*/  IMAD.U32 R5, RZ, RZ, UR4 ;  /* 0x00000004ff057e24 */ /* 0x001fc8000f8e00ff */
[----:B------:R0:W1:Y:S03]  /*0a30*/  SYNCS.PHASECHK.TRANS64.TRYWAIT P1, [R5+URZ+0x36000], R4 ;  /* 0x03600004050075a7 */ /* 0x000066000802017f */
[----:B-1----:R-:W-:Y:S05]  /*0a40*/  @!P1 NANOSLEEP.SYNCS 0x989680 ;  /* 0x009896800000995d */ /* 0x002fea0003900000 */
[----:B------:R-:W1:Y:S02]  /*0a50*/  @!P1 SYNCS.PHASECHK.TRANS64 P1, [R5+URZ+0x36000], R4 ;  /* 0x03600004050095a7 */ /* 0x000e64000802007f */
[----:B-1----:R-:W-:Y:S05]  /*0a60*/  @!P1 BRA `(.L_x_13) ;  /* 0xfffffffc00ec9947 */ /* 0x002fea000383ffff */
[----:B------:R-:W-:Y:S01]  /*0a70*/  UIADD3 UR5, UR4, 0x24000, URZ ;  /* 0x0002400004057890 */ /* 0x000fe2000fffe03f */
[----:B------:R-:W-:Y:S01]  /*0a80*/  WARPGROUP.ARRIVE ;  /* 0x00000000000079c5 */ /* 0x000fe20000000000 */
[----:B------:R-:W-:Y:S02]  /*0a90*/  USHF.R.U32.HI UR4, URZ, 0x4, UR4 ;  /* 0x000000043f047899 */ /* 0x000fe40008011604 */
[----:B------:R-:W-:Y:S02]  /*0aa0*/  USHF.R.U32.HI UR5, URZ, 0x4, UR5 ;  /* 0x000000043f057899 */ /* 0x000fe40008011605 */
[----:B------:R-:W-:Y:S02]  /*0ab0*/  ULOP3.LUT UR4, UR4, 0x3fff, URZ, 0xc0, !UPT ;  /* 0x00003fff04047892 */ /* 0x000fe4000f8ec03f */
[----:B------:R-:W-:Y:S02]  /*0ac0*/  ULOP3.LUT UR5, UR5, 0x3fff, URZ, 0xc0, !UPT ;  /* 0x00003fff05057892 */ /* 0x000fe4000f8ec03f */
[----:B------:R-:W-:-:S02]  /*0ad0*/  ULOP3.LUT UR9, UR4, 0x10000, URZ, 0xfc, !UPT ;  /* 0x0001000004097892 */ /* 0x000fc4000f8efc3f */
[----:B------:R-:W-:Y:S02]  /*0ae0*/  ULOP3.LUT UR10, UR5, 0x10000, URZ, 0xfc, !UPT ;  /* 0x00010000050a7892 */ /* 0x000fe4000f8efc3f */
[----:B------:R-:W-:Y:S01]  /*0af0*/  UIADD3 UR8, UR9, 0x200, URZ ;  /* 0x0000020009087890 */ /* 0x000fe2000fffe03f */
[----:B------:R-:W-:Y:S02]  /*0b00*/  UMOV UR5, 0x40000040 ;  /* 0x4000004000057882 */ /* 0x000fe40000000000 */
[----:B------:R-:W-:Y:S01]  /*0b10*/  UMOV UR4, UR9 ;  /* 0x0000000900047c82 */ /* 0x000fe20008000000 */
[----:B------:R-:W-:Y:S01]  /*0b20*/  UMOV UR7, 0x40000040 ;  /* 0x4000004000077882 */ /* 0x000fe20000000000 */
[----:B------:R-:W-:Y:S02]  /*0b30*/  UMOV UR6, UR10 ;  /* 0x0000000a00067c82 */ /* 0x000fe40008000000 */
[----:B------:R-:W-:Y:S01]  /*0b40*/  HGMMA.64x64x16.F32.BF16 R56, gdesc[UR4], RZ, !UPT ;  /* 0x00e00000043879f0 */ /* 0x000fe2000c7018ff */
[----:B------:R-:W-:Y:S01]  /*0b50*/  UMOV UR4, UR8 ;  /* 0x0000000800047c82 */ /* 0x000fe20008000000 */
[----:B------:R-:W-:Y:S01]  /*0b60*/  UMOV UR5, 0x40000040 ;  /* 0x4000004000057882 */ /* 0x000fe20000000000 */
[----:B------:R-:W-:Y:S01]  /*0b70*/  UIADD3 UR8, UR9, 0x202, URZ ;  /* 0x0000020209087890 */ /* 0x000fe2000fffe03f */
[----:B------:R-:W-:Y:S01]  /*0b80*/  HGMMA.64x64x16.F32.BF16 R24, gdesc[UR4], RZ, !UPT ;  /* 0x00e00000041879f0 */ /* 0x000fe2000c7018ff */
[----:B------:R-:W-:-:S02]  /*0b90*/  UIADD3 UR4, UR9, 0x2, URZ ;  /* 0x0000000209047890 */ /* 0x000fc4000fffe03f */
[----:B------:R-:W-:Y:S01]  /*0ba0*/  UIADD3 UR6, UR10, 0x2, URZ ;  /* 0x000000020a067890 */ /* 0x000fe2000fffe03f */
[----:B------:R-:W-:Y:S01]  /*0bb0*/  UMOV UR5, 0x40000040 ;  /* 0x4000004000057882 */ /* 0x000fe20000000000 */
[----:B------:R-:W-:-:S07]  /*0bc0*/  UMOV UR7, 0x40000040 ;  /* 0x4000004000077882 */ /* 0x000fce0000000000 */
[----:B------:R-:W-:Y:S01]  /*0bd0*/  HGMMA.64x64x16.F32.BF16 R56, gdesc[UR4], R56 ;  /* 0x00e00000043879f0 */ /* 0x000fe20008701838 */
[----:B------:R-:W-:Y:S01]  /*0be0*/  UMOV UR4, UR8 ;  /* 0x0000000800047c82 */ /* 0x000fe20008000000 */
[----:B------:R-:W-:Y:S01]  /*0bf0*/  UMOV UR5, 0x40000040 ;  /* 0x4000004000057882 */ /* 0x000fe20000000000 */
[----:B------:R-:W-:Y:S01]  /*0c00*/  UIADD3 UR8, UR9, 0x204, URZ ;  /* 0x0000020409087890 */ /* 0x000fe2000fffe03f */
[----:B------:R-:W-:Y:S01]  /*0c10*/  HGMMA.64x64x16.F32.BF16 R24, gdesc[UR4], R24 ;  /* 0x00e00000041879f0 */ /* 0x000fe20008701818 */
[----:B------:R-:W-:Y:S02]  /*0c20*/  UIADD3 UR4, UR9, 0x4, URZ ;  /* 0x0000000409047890 */ /* 0x000fe4000fffe03f */
        /* <DEDUP_REMOVED lines=14> */
[----:B------:R-:W-:Y:S02]  /*0d10*/  UMOV UR5, 0x40000040 ;  /* 0x4000004000057882 */ /* 0x000fe40000000000 */
[----:B------:R-:W-:Y:S01]  /*0d20*/  HGMMA.64x64x16.F32.BF16 R24, gdesc[UR4], R24, gsb0 ;  /* 0x00e00000041879f0 */ /* 0x000fe20008001818 */
[----:B------:R-:W-:-:S05]  /*0d30*/  UMOV UR4, 0x1 ;  /* 0x0000000100047882 */ /* 0x000fca0000000000 */
.L_x_11:
[----:B0-----:R-:W-:-:S05]  /*0d40*/  VIMNMX R4, R3, 0x1, PT ;  /* 0x0000000103047848 */ /* 0x001fca0003fe0100 */
[----:B------:R-:W-:-:S05]  /*0d50*/  IMAD.IADD R3, R3, 0x1, -R4 ;  /* 0x0000000103037824 */ /* 0x000fca00078e0a04 */
[----:B------:R-:W-:-:S13]  /*0d60*/  ISETP.GE.AND P1, PT, R3, 0x1, PT ;  /* 0x000000010300780c */ /* 0x000fda0003f26270 */
[----:B------:R-:W-:Y:S05]  /*0d70*/  @!P1 BRA `(.L_x_14) ;  /* 0x0000000400589947 */ /* 0x000fea0003800000 */
[----:B------:R-:W0:Y:S01]  /*0d80*/  S2UR UR5, SR_CgaCtaId ;  /* 0x00000000000579c3 */ /* 0x000e220000008800 */
[----:B------:R-:W-:Y:S01]  /*0d90*/  UMOV UR6, 0x400 ;  /* 0x0000040000067882 */ /* 0x000fe20000000000 */
[----:B------:R-:W-:Y:S01]  /*0da0*/  LOP3.LUT R8, R2, 0x1, RZ, 0xfc, !PT ;  /* 0x0000000102087812 */ /* 0x000fe200078efcff */
[----:B------:R-:W-:Y:S01]  /*0db0*/  IMAD.MOV.U32 R7, RZ, RZ, RZ ;  /* 0x000000ffff077224 */ /* 0x000fe200078e00ff */
[----:B------:R-:W-:Y:S01]  /*0dc0*/  UISETP.NE.U32.AND UP0, UPT, UR4, URZ, UPT ;  /* 0x0000003f0400728c */ /* 0x000fe2000bf05070 */
[----:B------:R-:W-:Y:S01]  /*0dd0*/  IMAD.MOV.U32 R4, RZ, RZ, R3 ;  /* 0x000000ffff047224 */ /* 0x000fe200078e0003 */
[----:B0-----:R-:W-:-:S04]  /*0de0*/  ULEA UR6, UR5, UR6, 0x18 ;  /* 0x0000000605067291 */ /* 0x001fc8000f8ec03f */
[----:B------:R-:W-:Y:S02]  /*0df0*/  UIADD3 UR7, UR6, 0x24000, URZ ;  /* 0x0002400006077890 */ /* 0x000fe4000fffe03f */
[----:B------:R-:W-:Y:S02]  /*0e00*/  USHF.R.U32.HI UR5, URZ, 0x4, UR6 ;  /* 0x000000043f057899 */ /* 0x000fe40008011606 */
[----:B------:R-:W-:Y:S02]  /*0e10*/  USHF.R.U32.HI UR7, URZ, 0x4, UR7 ;  /* 0x000000043f077899 */ /* 0x000fe40008011607 */
[----:B------:R-:W-:Y:S02]  /*0e20*/  ULOP3.LUT UR5, UR5, 0x3fff, URZ, 0xc0, !UPT ;  /* 0x00003fff05057892 */ /* 0x000fe4000f8ec03f */
[----:B------:R-:W-:Y:S02]  /*0e30*/  ULOP3.LUT UR8, UR7, 0x3fff, URZ, 0xc0, !UPT ;  /* 0x00003fff07087892 */ /* 0x000fe4000f8ec03f */
[----:B------:R-:W-:-:S02]  /*0e40*/  ULOP3.LUT UR7, UR5, 0x10000, URZ, 0xfc, !UPT ;  /* 0x0001000005077892 */ /* 0x000fc4000f8efc3f */
[----:B------:R-:W-:Y:S01]  /*0e50*/  ULOP3.LUT UR17, UR8, 0x10000, URZ, 0xfc, !UPT ;  /* 0x0001000008117892 */ /* 0x000fe2000f8efc3f */
[----:B------:R-:W-:-:S11]  /*0e60*/  UMOV UR5, URZ ;  /* 0x0000003f00057c82 */ /* 0x000fd60008000000 */
.L_x_19:
[----:B------:R-:W-:-:S13]  /*0e70*/  ISETP.NE.AND P2, PT, R8, 0x3, PT ;  /* 0x000000030800780c */ /* 0x000fda0003f45270 */
[----:B0-----:R-:W-:Y:S05]  /*0e80*/  @!P2 BRA `(.L_x_15) ;  /* 0x000000000004a947 */ /* 0x001fea0003800000 */
[----:B------:R-:W-:Y:S01]  /*0e90*/  BPT.TRAP 0x1 ;  /* 0x000000040000795c */ /* 0x000fe20000300000 */
.L_x_15:
[----:B------:R-:W-:Y:S01]  /*0ea0*/  SHF.L.U32 R5, R7, 0x1f, RZ ;  /* 0x0000001f07057819 */ /* 0x000fe200000006ff */
[----:B------:R-:W-:-:S12]  /*0eb0*/  ULEA UR8, UR4, UR6, 0x3 ;  /* 0x0000000604087291 */ /* 0x000fd8000f8e183f */
.L_x_16:
[----:B0-----:R-:W-:-:S04]  /*0ec0*/  IMAD.U32 R6, RZ, RZ, UR8 ;  /* 0x00000008ff067e24 */ /* 0x001fc8000f8e00ff */
[----:B------:R0:W1:Y:S03]  /*0ed0*/  SYNCS.PHASECHK.TRANS64.TRYWAIT P1, [R6+URZ+0x36000], R5 ;  /* 0x03600005060075a7 */ /* 0x000066000802017f */
[----:B-1----:R-:W-:Y:S05]  /*0ee0*/  @!P1 NANOSLEEP.SYNCS 0x989680 ;  /* 0x009896800000995d */ /* 0x002fea0003900000 */
[----:B------:R-:W1:Y:S02]  /*0ef0*/  @!P1 SYNCS.PHASECHK.TRANS64 P1, [R6+URZ+0x36000], R5 ;  /* 0x03600005060095a7 */ /* 0x000e64000802007f */
[----:B-1----:R-:W-:Y:S05]  /*0f00*/  @!P1 BRA `(.L_x_16) ;  /* 0xfffffffc00ec9947 */ /* 0x002fea000383ffff */
[----:B------:R-:W-:Y:S01]  /*0f10*/  ULEA UR15, UR4, UR7, 0xa ;  /* 0x00000007040f7291 */ /* 0x000fe2000f8e503f */
[----:B------:R-:W-:Y:S01]  /*0f20*/  WARPGROUP.ARRIVE ;  /* 0x00000000000079c5 */ /* 0x000fe20000000000 */
[----:B------:R-:W-:Y:S02]  /*0f30*/  ULEA UR14, UR4, UR17, 0x9 ;  /* 0x00000011040e7291 */ /* 0x000fe4000f8e483f */
[----:B------:R-:W-:Y:S01]  /*0f40*/  UIADD3 UR16, UR15, 0x200, URZ ;  /* 0x000002000f107890 */ /* 0x000fe2000fffe03f */
[----:B------:R-:W-:Y:S02]  /*0f50*/  UMOV UR11, 0x40000040 ;  /* 0x40000040000b7882 */ /* 0x000fe40000000000 */
[----:B------:R-:W-:Y:S01]  /*0f60*/  UMOV UR8, UR15 ;  /* 0x0000000f00087c82 */ /* 0x000fe20008000000 */
[----:B------:R-:W-:Y:S01]  /*0f70*/  UMOV UR9, 0x40000040 ;  /* 0x4000004000097882 */ /* 0x000fe20000000000 */
[----:B------:R-:W-:Y:S02]  /*0f80*/  UMOV UR10, UR14 ;  /* 0x0000000e000a7c82 */ /* 0x000fe40008000000 */
[----:B------:R-:W-:Y:S01]  /*0f90*/  HGMMA.64x64x16.F32.BF16 R56, gdesc[UR8], R56, UP0 ;  /* 0x00e00000083879f0 */ /* 0x000fe2000bf01838 */
[----:B------:R-:W-:Y:S01]  /*0fa0*/  UMOV UR8, UR16 ;  /* 0x0000001000087c82 */ /* 0x000fe20008000000 */
[----:B------:R-:W-:Y:S01]  /*0fb0*/  UMOV UR9, 0x40000040 ;  /* 0x4000004000097882 */ /* 0x000fe20000000000 */
[----:B------:R-:W-:Y:S01]  /*0fc0*/  UIADD3 UR16, UR15, 0x202, URZ ;  /* 0x000002020f107890 */ /* 0x000fe2000fffe03f */
[----:B------:R-:W-:Y:S01]  /*0fd0*/  HGMMA.64x64x16.F32.BF16 R24, gdesc[UR8], R24, UP0 ;  /* 0x00e00000081879f0 */ /* 0x000fe2000bf01818 */
        /* <DEDUP_REMOVED lines=16> */
[----:B------:R-:W-:Y:S01]  /*10e0*/  HGMMA.64x64x16.F32.BF16 R24, gdesc[UR8], R24 ;  /* 0x00e00000081879f0 */ /* 0x000fe20008701818 */
[----:B------:R-:W-:Y:S02]  /*10f0*/  UIADD3 UR10, UR14, 0x6, URZ ;  /* 0x000000060e0a7890 */ /* 0x000fe4000fffe03f */
[----:B------:R-:W-:Y:S02]  /*1100*/  UIADD3 UR8, UR15, 0x6, URZ ;  /* 0x000000060f087890 */ /* 0x000fe4000fffe03f */
[----:B------:R-:W-:Y:S01]  /*1110*/  UIADD3 UR15, UR15, 0x206, URZ ;  /* 0x000002060f0f7890 */ /* 0x000fe2000fffe03f */
[----:B------:R-:W-:Y:S01]  /*1120*/  UMOV UR11, 0x40000040 ;  /* 0x40000040000b7882 */ /* 0x000fe20000000000 */
[----:B------:R-:W-:-:S05]  /*1130*/  UMOV UR9, 0x40000040 ;  /* 0x4000004000097882 */ /* 0x000fca0000000000 */
[----:B------:R-:W-:Y:S01]  /*1140*/  HGMMA.64x64x16.F32.BF16 R56, gdesc[UR8], R56 ;  /* 0x00e00000083879f0 */ /* 0x000fe20008701838 */
[----:B------:R-:W-:Y:S01]  /*1150*/  UMOV UR8, UR15 ;  /* 0x0000000f00087c82 */ /* 0x000fe20008000000 */
[----:B------:R-:W-:Y:S02]  /*1160*/  UMOV UR9, 0x40000040 ;  /* 0x4000004000097882 */ /* 0x000fe40000000000 */
[----:B------:R-:W-:Y:S03]  /*1170*/  HGMMA.64x64x16.F32.BF16 R24, gdesc[UR8], R24, gsb0 ;  /* 0x00e00000081879f0 */ /* 0x000fe60008001818 */
[----:B------:R-:W-:Y:S02]  /*1180*/  WARPGROUP.DEPBAR.LE gsb0, 0x1 ;  /* 0x00008000000079c5 */ /* 0x000fe40000010100 */
[----:B------:R-:W-:Y:S05]  /*1190*/  @!P2 BRA `(.L_x_17) ;  /* 0x000000000004a947 */ /* 0x000fea0003800000 */
[----:B------:R-:W-:Y:S01]  /*11a0*/  BPT.TRAP 0x1 ;  /* 0x000000040000795c */ /* 0x000fe20000300000 */
.L_x_17:
[----:B------:R-:W-:Y:S01]  /*11b0*/  ULEA UR8, UR5, UR6, 0x3 ;  /* 0x0000000605087291 */ /* 0x000fe2000f8e183f */
[----:B------:R-:W-:-:S03]  /*11c0*/  ISETP.GT.U32.AND P1, PT, R2, 0x1, PT ;  /* 0x000000010200780c */ /* 0x000fc60003f24070 */
[----:B------:R-:W-:-:S04]  /*11d0*/  UIADD3 UR8, UR8, 0x36048, URZ ;  /* 0x0003604808087890 */ /* 0x000fc8000fffe03f */
[----:B------:R-:W-:-:S09]  /*11e0*/  UPRMT UR8, URZ, 0x654, UR8 ;  /* 0x000006543f087896 */ /* 0x000fd20008000008 */
[----:B------:R-:W-:Y:S01]  /*11f0*/  SYNCS.ARRIVE.TRANS64.RED.A1T0 RZ, [UR8], RZ ;  /* 0x000000ffffff79a7 */ /* 0x000fe20008100408 */
[----:B------:R-:W-:Y:S05]  /*1200*/  @P1 BRA `(.L_x_18) ;  /* 0x0000000000041947 */ /* 0x000fea0003800000 */
[----:B------:R-:W-:Y:S01]  /*1210*/  BPT.TRAP 0x1 ;  /* 0x000000040000795c */ /* 0x000fe20000300000 */
.L_x_18:
[----:B------:R-:W-:Y:S01]  /*1220*/  UIADD3 UR4, UR4, 0x1, URZ ;  /* 0x0000000104047890 */ /* 0x000fe2000fffe03f */
[C---:B------:R-:W-:Y:S01]  /*1230*/  ISETP.GT.AND P1, PT, R4.reuse, 0x1, PT ;  /* 0x000000010400780c */ /* 0x040fe20003f24270 */
[----:B------:R-:W-:Y:S01]  /*1240*/  UIADD3 UR5, UR5, 0x1, URZ ;  /* 0x0000000105057890 */ /* 0x000fe2000fffe03f */
[----:B------:R-:W-:Y:S01]  /*1250*/  VIADD R4, R4, 0xffffffff ;  /* 0xffffffff04047836 */ /* 0x000fe20000000000 */
[----:B------:R-:W-:Y:S02]  /*1260*/  UISETP.NE.AND UP0, UPT, UR4, 0x9, UPT ;  /* 0x000000090400788c */ /* 0x000fe4000bf05270 */
[----:B------:R-:W-:Y:S02]  /*1270*/  UISETP.NE.AND UP1, UPT, UR5, 0x9, UPT ;  /* 0x000000090500788c */ /* 0x000fe4000bf25270 */
[----:B------:R-:W-:Y:S02]  /*1280*/  USEL UR8, URZ, 0x1, UP0 ;  /* 0x000000013f087887 */ /* 0x000fe40008000000 */
[----:B------:R-:W-:-:S02]  /*1290*/  USEL UR4, UR4, URZ, UP0 ;  /* 0x0000003f04047287 */ /* 0x000fc40008000000 */
[----:B------:R-:W-:Y:S02]  /*12a0*/  USEL UR5, UR5, URZ, UP1 ;  /* 0x0000003f05057287 */ /* 0x000fe40008800000 */
[----:B------:R-:W-:Y:S01]  /*12b0*/  UPLOP3.LUT UP0, UPT, UPT, UPT, UPT, 0x80, 0x0 ;  /* 0x000000000000789c */ /* 0x000fe20003f0f070 */
[----:B------:R-:W-:Y:S01]  /*12c0*/  LOP3.LUT R7, R7, UR8, RZ, 0x3c, !PT ;  /* 0x0000000807077c12 */ /* 0x000fe2000f8e3cff */
[----:B------:R-:W-:Y:S09]  /*12d0*/  @P1 BRA `(.L_x_19) ;  /* 0xfffffff800e41947 */ /* 0x000ff2000383ffff */
.L_x_14:
[----:B------:R-:W-:Y:S02]  /*12e0*/  WARPGROUP.DEPBAR.LE gsb0, 0x0 ;  /* 0x00008000000079c5 */ /* 0x000fe40000010000 */
[----:B------:R-:W-:Y:S05]  /*12f0*/  @!P0 BRA `(.L_x_20) ;  /* 0x0000000000448947 */ /* 0x000fea0003800000 */
[----:B------:R-:W-:-:S04]  /*1300*/  LOP3.LUT R4, R2, 0x1, RZ, 0xfc, !PT ;  /* 0x0000000102047812 */ /* 0x000fc800078efcff */
[----:B------:R-:W-:-:S13]  /*1310*/  ISETP.NE.AND P0, PT, R4, 0x3, PT ;  /* 0x000000030400780c */ /* 0x000fda0003f05270 */
[----:B------:R-:W-:Y:S05]  /*1320*/  @!P0 BRA `(.L_x_21) ;  /* 0x0000000000048947 */ /* 0x000fea0003800000 */
[----:B------:R-:W-:Y:S01]  /*1330*/  BPT.TRAP 0x1 ;  /* 0x000000040000795c */ /* 0x000fe20000300000 */
.L_x_21:
[----:B0-----:R-:W0:Y:S01]  /*1340*/  S2R R6, SR_CgaCtaId ;  /* 0x0000000000067919 */ /* 0x001e220000008800 */
[----:B------:R-:W-:Y:S01]  /*1350*/  IMAD.WIDE.U32 R4, R3, 0x38e38e39, RZ ;  /* 0x38e38e3903047825 */ /* 0x000fe200078e00ff */
[----:B------:R-:W-:-:S04]  /*1360*/  ISETP.GT.U32.AND P0, PT, R2, 0x1, PT ;  /* 0x000000010200780c */ /* 0x000fc80003f04070 */
[----:B------:R-:W-:Y:S02]  /*1370*/  SHF.R.U32.HI R4, RZ, 0x1, R5 ;  /* 0x00000001ff047819 */ /* 0x000fe40000011605 */
[----:B------:R-:W-:-:S03]  /*1380*/  MOV R5, 0x400 ;  /* 0x0000040000057802 */ /* 0x000fc60000000f00 */
[----:B------:R-:W-:Y:S01]  /*1390*/  IMAD R3, R4, -0x9, R3 ;  /* 0xfffffff704037824 */ /* 0x000fe200078e0203 */
[----:B0-----:R-:W-:-:S05]  /*13a0*/  LEA R6, R6, R5, 0x18 ;  /* 0x0000000506067211 */ /* 0x001fca00078ec0ff */
[----:B------:R-:W-:-:S04]  /*13b0*/  IMAD R3, R3, 0x8, R6 ;  /* 0x0000000803037824 */ /* 0x000fc800078e0206 */
[----:B------:R-:W-:-:S05]  /*13c0*/  VIADD R3, R3, 0x36048 ;  /* 0x0003604803037836 */ /* 0x000fca0000000000 */
[----:B------:R-:W-:-:S04]  /*13d0*/  PRMT R3, RZ, 0x654, R3 ;  /* 0x00000654ff037816 */ /* 0x000fc80000000003 */
[----:B------:R1:W-:Y:S01]  /*13e0*/  SYNCS.ARRIVE.TRANS64.RED.A1T0 RZ, [R3+URZ], RZ ;  /* 0x000000ff03ff79a7 */ /* 0x0003e2000810043f */
[----:B------:R-:W-:Y:S05]  /*13f0*/  @P0 BRA `(.L_x_20) ;  /* 0x0000000000040947 */ /* 0x000fea0003800000 */
[----:B------:R-:W-:Y:S01]  /*1400*/  BPT.TRAP 0x1 ;  /* 0x000000040000795c */ /* 0x000fe20000300000 */
.L_x_20:
[----:B-1----:R-:W1:Y:S01]  /*1410*/  S2R R3, SR_TID.X ;  /* 0x0000000000037919 */ /* 0x002e620000002100 */
[----:B------:R-:W-:Y:S01]  /*1420*/  ULDC.64 UR4, c[0x0][0x280] ;  /* 0x0000a00000047ab9 */ /* 0x000fe20000000a00 */
[----:B0-----:R-:W0:Y:S01]  /*1430*/  S2R R5, SR_CTAID.Y ;  /* 0x0000000000057919 */ /* 0x001e220000002600 */
[----:B------:R-:W2:Y:S01]  /*1440*/  S2R R13, SR_CTAID.X ;  /* 0x00000000000d7919 */ /* 0x000ea20000002500 */
[----:B-1----:R-:W-:-:S04]  /*1450*/  SHF.R.S32.HI R2, RZ, 0x1f, R3 ;  /* 0x0000001fff027819 */ /* 0x002fc80000011403 */
[----:B------:R-:W-:Y:S01]  /*1460*/  LEA.HI R2, R2, R3, RZ, 0x7 ;  /* 0x0000000302027211 */ /* 0x000fe200078f38ff */
[----:B0-----:R-:W-:-:S03]  /*1470*/  IMAD.SHL.U32 R5, R5, 0x40, RZ ;  /* 0x0000004005057824 */ /* 0x001fc600078e00ff */
[----:B------:R-:W-:Y:S01]  /*1480*/  LOP3.LUT R2, R2, 0xffffff80, RZ, 0xc0, !PT ;  /* 0xffffff8002027812 */ /* 0x000fe200078ec0ff */
[----:B--2---:R-:W-:Y:S01]  /*1490*/  IMAD.SHL.U32 R8, R13, 0x80, RZ ;  /* 0x000000800d087824 */ /* 0x004fe200078e00ff */
[----:B------:R-:W-:-:S03]  /*14a0*/  ISETP.GE.AND P0, PT, R5, UR5, PT ;  /* 0x0000000505007c0c */ /* 0x000fc6000bf06270 */
[----:B------:R-:W-:Y:S01]  /*14b0*/  IMAD.IADD R4, R3, 0x1, -R2 ;  /* 0x0000000103047824 */ /* 0x000fe200078e0a02 */
[----:B------:R-:W-:-:S04]  /*14c0*/  ISETP.GE.OR P0, PT, R8, UR4, P0 ;  /* 0x0000000408007c0c */ /* 0x000fc80008706670 */
[----:B------:R-:W-:-:S04]  /*14d0*/  SHF.R.S32.HI R7, RZ, 0x1f, R4 ;  /* 0x0000001fff077819 */ /* 0x000fc80000011404 */
[----:B------:R-:W-:-:S04]  /*14e0*/  LEA.HI R2, R7, R4, RZ, 0x2 ;  /* 0x0000000407027211 */ /* 0x000fc800078f10ff */
[--C-:B------:R-:W-:Y:S02]  /*14f0*/  SHF.R.S32.HI R16, RZ, 0x2, R2.reuse ;  /* 0x00000002ff107819 */ /* 0x100fe40000011402 */
[----:B------:R-:W-:-:S04]  /*1500*/  SHF.R.S32.HI R3, RZ, 0x1f, R2 ;  /* 0x0000001fff037819 */ /* 0x000fc80000011402 */
[----:B------:R-:W-:-:S04]  /*1510*/  LEA.HI R3, R3, R16, RZ, 0x3 ;  /* 0x0000001003037211 */ /* 0x000fc800078f18ff */
[----:B------:R-:W-:Y:S01]  /*1520*/  LOP3.LUT R17, R3, 0xfffffff8, RZ, 0xc0, !PT ;  /* 0xfffffff803117812 */ /* 0x000fe200078ec0ff */
[----:B------:R-:W-:Y:S06]  /*1530*/  @P0 EXIT ;  /* 0x000000000000094d */ /* 0x000fec0003800000 */
[----:B------:R-:W-:Y:S01]  /*1540*/  LOP3.LUT R9, R2, 0x7ffffffc, RZ, 0xc0, !PT ;  /* 0x7ffffffc02097812 */ /* 0x000fe200078ec0ff */
[----:B------:R-:W-:Y:S01]  /*1550*/  IMAD.IADD R16, R16, 0x1, -R17 ;  /* 0x0000000110107824 */ /* 0x000fe200078e0a11 */
[----:B------:R-:W0:Y:S01]  /*1560*/  LDC.64 R2, c[0x0][0x5d0] ;  /* 0x00017400ff027b82 */ /* 0x000e220000000a00 */
[----:B------:R-:W-:Y:S02]  /*1570*/  LEA.HI R7, R7, R4, RZ, 0x5 ;  /* 0x0000000407077211 */ /* 0x000fe400078f28ff */
[----:B------:R-:W-:Y:S01]  /*1580*/  IMAD.IADD R9, R4, 0x1, -R9 ;  /* 0x0000000104097824 */ /* 0x000fe200078e0a09 */
[--C-:B------:R-:W-:Y:S02]  /*1590*/  SHF.R.S32.HI R17, RZ, 0x1f, R16.reuse ;  /* 0x0000001fff117819 */ /* 0x100fe40000011410 */
[----:B------:R-:W-:Y:S01]  /*15a0*/  SHF.R.S32.HI R11, RZ, 0x5, R7 ;  /* 0x00000005ff0b7819 */ /* 0x000fe20000011407 */
[----:B------:R-:W-:Y:S01]  /*15b0*/  IMAD.SHL.U32 R4, R9, 0x2, RZ ;  /* 0x0000000209047824 */ /* 0x000fe200078e00ff */
[----:B---3-5:R-:W-:Y:S01]  /*15c0*/  FSETP.NEU.AND P1, PT, R14, RZ, PT ;  /* 0x000000ff0e00720b */ /* 0x028fe20003f2d000 */
[----:B------:R-:W-:-:S03]  /*15d0*/  IMAD.WIDE R6, R13, 0x80, R16 ;  /* 0x000000800d067825 */ /* 0x000fc600078e0210 */
[----:B------:R-:W-:Y:S01]  /*15e0*/  SHF.R.S32.HI R10, RZ, 0x1f, R4 ;  /* 0x0000001fff0a7819 */ /* 0x000fe20000011404 */
[----:B------:R-:W-:Y:S01]  /*15f0*/  IMAD R13, R11, -0x10, -R8 ;  /* 0xfffffff00b0d7824 */ /* 0x000fe200078e0a08 */
[----:B------:R-:W-:Y:S01]  /*1600*/  IADD3 R8, P0, R5, R4, RZ ;  /* 0x0000000405087210 */ /* 0x000fe20007f1e0ff */
[----:B------:R-:W-:Y:S01]  /*1610*/  IMAD.WIDE R6, R11, 0x10, R6 ;  /* 0x000000100b067825 */ /* 0x000fe200078e0206 */
[----:B------:R-:W-:Y:S02]  /*1620*/  IADD3 R15, -R4, UR5, -R5 ;  /* 0x00000005040f7c10 */ /* 0x000fe4000fffe905 */
[----:B------:R-:W-:Y:S02]  /*1630*/  LEA.HI.X.SX32 R9, R5, R10, 0x1, P0 ;  /* 0x0000000a05097211 */ /* 0x000fe400000f0eff */
[----:B------:R-:W-:Y:S02]  /*1640*/  IADD3 R16, R13, UR4, -R16 ;  /* 0x000000040d107c10 */ /* 0x000fe4000fffe810 */
[----:B------:R-:W-:Y:S01]  /*1650*/  ISETP.GT.AND P4, PT, R15, RZ, PT ;  /* 0x000000ff0f00720c */ /* 0x000fe20003f84270 */
[-C--:B0-----:R-:W-:Y:S01]  /*1660*/  IMAD R4, R7, R2.reuse, RZ ;  /* 0x0000000207047224 */ /* 0x081fe200078e02ff */
[----:B------:R-:W-:Y:S01]  /*1670*/  SHF.L.U64.HI R19, R2, 0x3, R3 ;  /* 0x0000000302137819 */ /* 0x000fe20000010203 */
[----:B------:R-:W-:Y:S01]  /*1680*/  IMAD.WIDE.U32 R10, R6, R2, R8 ;  /* 0x00000002060a7225 */ /* 0x000fe200078e0008 */
[----:B------:R-:W-:-:S02]  /*1690*/  P2R R5, PR, RZ, 0x10 ;  /* 0x00000010ff057803 */ /* 0x000fc40000000000 */
[----:B------:R-:W-:Y:S01]  /*16a0*/  ISETP.GT.AND P0, PT, R16, RZ, P4 ;  /* 0x000000ff1000720c */ /* 0x000fe20002704270 */
[----:B------:R-:W-:Y:S01]  /*16b0*/  IMAD R13, R6, R3, R4 ;  /* 0x00000003060d7224 */ /* 0x000fe200078e0204 */
[C---:B------:R-:W-:Y:S01]  /*16c0*/  SHF.L.U64.HI R18, R2.reuse, 0x6, R3 ;  /* 0x0000000602127819 */ /* 0x040fe20000010203 */
[C---:B------:R-:W-:Y:S02]  /*16d0*/  IMAD.SHL.U32 R20, R2.reuse, 0x8, RZ ;  /* 0x0000000802147824 */ /* 0x040fe400078e00ff */
[----:B------:R-:W-:Y:S02]  /*16e0*/  IMAD.SHL.U32 R17, R2, 0x40, RZ ;  /* 0x0000004002117824 */ /* 0x000fe400078e00ff */
[----:B------:R-:W-:Y:S01]  /*16f0*/  IMAD.IADD R13, R11, 0x1, R13 ;  /* 0x000000010b0d7824 */ /* 0x000fe200078e020d */
[----:B------:R-:W-:Y:S06]  /*1700*/  @!P1 BRA `(.L_x_22) ;  /* 0x00000030008c9947 */ /* 0x000fec0003800000 */
[----:B------:R-:W-:Y:S01]  /*1710*/  ULDC.64 UR6, c[0x0][0x5b0] ;  /* 0x00016c0000067ab9 */ /* 0x000fe20000000a00 */
[----:B------:R-:W-:Y:S01]  /*1720*/  ULDC.64 UR8, c[0x0][0x5a8] ;  /* 0x00016a0000087ab9 */ /* 0x000fe20000000a00 */
[----:B------:R-:W-:Y:S01]  /*1730*/  IMAD R21, R7, UR6, RZ ;  /* 0x0000000607157c24 */ /* 0x000fe2000f8e02ff */
[----:B------:R-:W-:Y:S01]  /*1740*/  ULDC.64 UR4, c[0x0][0x5c8] ;  /* 0x0001720000047ab9 */ /* 0x000fe20000000a00 */
[----:B------:R-:W-:-:S04]  /*1750*/  IMAD.WIDE.U32 R2, R6, UR6, R8 ;  /* 0x0000000606027c25 */ /* 0x000fc8000f8e0008 */
[----:B------:R-:W-:Y:S01]  /*1760*/  IMAD R21, R6, UR7, R21 ;  /* 0x0000000706157c24 */ /* 0x000fe2000f8e0215 */
[----:B------:R-:W-:-:S03]  /*1770*/  LEA R4, P1, R2, UR8, 0x1 ;  /* 0x0000000802047c11 */ /* 0x000fc6000f8208ff */
[----:B------:R-:W-:-:S05]  /*1780*/  IMAD.IADD R3, R3, 0x1, R21 ;  /* 0x0000000103037824 */ /* 0x000fca00078e0215 */
[----:B------:R-:W-:-:S05]  /*1790*/  LEA.HI.X R5, R2, UR9, R3, 0x1, P1 ;  /* 0x0000000902057c11 */ /* 0x000fca00088f0c03 */
[----:B------:R-:W2:Y:S01]  /*17a0*/  @P0 LDG.E.LTC128B.U16 R22, desc[UR12][R4.64] ;  /* 0x0000000c04160981 */ /* 0x000ea2000c1e1520 */
[----:B------:R-:W-:Y:S01]  /*17b0*/  ISETP.GT.AND P3, PT, R15, 0x1, PT ;  /* 0x000000010f00780c */ /* 0x000fe20003f64270 */
[----:B------:R-:W-:Y:S01]  /*17c0*/  BSSY B0, `(.L_x_23) ;  /* 0x000000c000007945 */ /* 0x000fe20003800000 */
[----:B------:R-:W-:Y:S02]  /*17d0*/  LEA R2, P2, R10, UR4, 0x1 ;  /* 0x000000040a027c11 */ /* 0x000fe4000f8408ff */
[----:B------:R-:W-:Y:S01]  /*17e0*/  ISETP.GT.AND P1, PT, R16, RZ, P3 ;  /* 0x000000ff1000720c */ /* 0x000fe20001f24270 */
[----:B--2---:R-:W-:-:S04]  /*17f0*/  IMAD.U32 R3, R22, 0x10000, RZ ;  /* 0x0001000016037824 */ /* 0x004fc800078e00ff */
[----:B------:R-:W-:-:S04]  /*1800*/  FMUL R3, R3, R14 ;  /* 0x0000000e03037220 */ /* 0x000fc80000400000 */
[----:B------:R-:W-:-:S05]  /*1810*/  FFMA R3, R56, R0, R3 ;  /* 0x0000000038037223 */ /* 0x000fca0000000003 */
[----:B------:R-:W-:Y:S02]  /*1820*/  F2FP.BF16.F32.PACK_AB R11, RZ, R3 ;  /* 0x00000003ff0b723e */ /* 0x000fe400000010ff */
[----:B------:R-:W-:Y:S02]  /*1830*/  P2R R3, PR, RZ, 0x8 ;  /* 0x00000008ff037803 */ /* 0x000fe40000000000 */
[----:B------:R-:W-:-:S05]  /*1840*/  LEA.HI.X R3, R10, UR5, R13, 0x1, P2 ;  /* 0x000000050a037c11 */ /* 0x000fca00090f0c0d */
[----:B------:R0:W-:Y:S01]  /*1850*/  @P0 STG.E.U16 desc[UR12][R2.64], R11 ;  /* 0x0000000b02000986 */ /* 0x0001e2000c10150c */
[----:B------:R-:W-:Y:S05]  /*1860*/  @!P1 BRA `(.L_x_24) ;  /* 0x0000000000049947 */ /* 0x000fea0003800000 */
[----:B------:R1:W5:Y:S02]  /*1870*/  LDG.E.LTC128B.U16 R22, desc[UR12][R4.64+0x2] ;  /* 0x0000020c04167981 */ /* 0x000364000c1e1520 */
.L_x_24:
[----:B------:R-:W-:Y:S05]  /*1880*/  BSYNC B0 ;  /* 0x0000000000007941 */ /* 0x000fea0003800000 */
.L_x_23:
[----:B------:R-:W-:Y:S01]  /*1890*/  USHF.L.U32 UR4, UR6, 0x3, URZ ;  /* 0x0000000306047899 */ /* 0x000fe2000800063f */
[----:B-----5:R-:W-:Y:S01]  /*18a0*/  IMAD.U32 R13, R22, 0x10000, RZ ;  /* 0x00010000160d7824 */ /* 0x020fe200078e00ff */
[----:B------:R-:W-:Y:S01]  /*18b0*/  USHF.L.U64.HI UR5, UR6, 0x3, UR7 ;  /* 0x0000000306057899 */ /* 0x000fe20008010207 */
[----:B------:R-:W-:Y:S02]  /*18c0*/  ISETP.GT.AND P0, PT, R16, 0x8, P4 ;  /* 0x000000081000780c */ /* 0x000fe40002704270 */
[----:B------:R-:W-:Y:S01]  /*18d0*/  FMUL R56, R13, R14 ;  /* 0x0000000e0d387220 */ /* 0x000fe20000400000 */
[----:B------:R-:W-:Y:S02]  /*18e0*/  IMAD.U32 R10, RZ, RZ, UR4 ;  /* 0x00000004ff0a7e24 */ /* 0x000fe4000f8e00ff */
[----:B0-----:R-:W-:Y:S02]  /*18f0*/  IMAD.U32 R11, RZ, RZ, UR5 ;  /* 0x00000005ff0b7e24 */ /* 0x001fe4000f8e00ff */
[----:B------:R-:W-:Y:S01]  /*1900*/  FFMA R56, R57, R0, R56 ;  /* 0x0000000039387223 */ /* 0x000fe20000000038 */
[----:B------:R-:W-:-:S04]  /*1910*/  IMAD.WIDE.U32 R12, R6, UR6, R10 ;  /* 0x00000006060c7c25 */ /* 0x000fc8000f8e000a */
[----:B------:R-:W-:Y:S02]  /*1920*/  F2FP.BF16.F32.PACK_AB R57, RZ, R56 ;  /* 0x00000038ff39723e */ /* 0x000fe400000010ff */
[----:B------:R-:W-:-:S03]  /*1930*/  IADD3 R23, P2, R8, R12, RZ ;  /* 0x0000000c08177210 */ /* 0x000fc60007f5e0ff */
[----:B------:R0:W-:Y:S01]  /*1940*/  @P1 STG.E.U16 desc[UR12][R2.64+0x2], R57 ;  /* 0x0000023902001986 */ /* 0x0001e2000c10150c */
[----:B------:R-:W-:Y:S02]  /*1950*/  IADD3.X R56, R9, R21, R13, P2, !PT ;  /* 0x0000001509387210 */ /* 0x000fe400017fe40d */
[----:B------:R-:W-:-:S04]  /*1960*/  LEA R12, P2, R23, UR8, 0x1 ;  /* 0x00000008170c7c11 */ /* 0x000fc8000f8408ff */
[----:B------:R-:W-:-:S05]  /*1970*/  LEA.HI.X R13, R23, UR9, R56, 0x1, P2 ;  /* 0x00000009170d7c11 */ /* 0x000fca00090f0c38 */
[----:B------:R-:W2:Y:S01]  /*1980*/  @P0 LDG.E.LTC128B.U16 R22, desc[UR12][R12.64] ;  /* 0x0000000c0c160981 */ /* 0x000ea2000c1e1520 */
[C---:B------:R-:W-:Y:S01]  /*1990*/  IMAD.SHL.U32 R23, R20.reuse, 0x2, RZ ;  /* 0x0000000214177824 */ /* 0x040fe200078e00ff */
[----:B------:R-:W-:Y:S01]  /*19a0*/  SHF.L.U64.HI R19, R20, 0x1, R19 ;  /* 0x0000000114137819 */ /* 0x000fe20000010213 */
[----:B------:R-:W-:Y:S01]  /*19b0*/  BSSY B0, `(.L_x_25) ;  /* 0x000000b000007945 */ /* 0x000fe20003800000 */
[----:B------:R-:W-:Y:S02]  /*19c0*/  ISETP.GT.AND P1, PT, R16, 0x8, P3 ;  /* 0x000000081000780c */ /* 0x000fe40001f24270 */
[----:B------:R-:W-:Y:S01]  /*19d0*/  IADD3 R20, P2, R23, R2, RZ ;  /* 0x0000000217147210 */ /* 0x000fe20007f5e0ff */
[----:B--2---:R-:W-:-:S04]  /*19e0*/  IMAD.U32 R21, R22, 0x10000, RZ ;  /* 0x0001000016157824 */ /* 0x004fc800078e00ff */
[----:B------:R-:W-:-:S04]  /*19f0*/  FMUL R21, R21, R14 ;  /* 0x0000000e15157220 */ /* 0x000fc80000400000 */
[----:B------:R-:W-:-:S05]  /*1a00*/  FFMA R21, R58, R0, R21 ;  /* 0x000000003a157223 */ /* 0x000fca0000000015 */
[----:B------:R-:W-:Y:S01]  /*1a10*/  F2FP.BF16.F32.PACK_AB R56, RZ, R21 ;  /* 0x00000015ff38723e */ /* 0x000fe200000010ff */
[----:B------:R-:W-:-:S05]  /*1a20*/  IMAD.X R21, R19, 0x1, R3, P2 ;  /* 0x0000000113157824 */ /* 0x000fca00010e0603 */
[----:B------:R0:W-:Y:S01]  /*1a30*/  @P0 STG.E.U16 desc[UR12][R20.64], R56 ;  /* 0x0000003814000986 */ /* 0x0001e2000c10150c */
[----:B------:R-:W-:Y:S05]  /*1a40*/  @!P1 BRA `(.L_x_26) ;  /* 0x0000000000049947 */ /* 0x000fea0003800000 */
[----:B------:R2:W5:Y:S02]  /*1a50*/  LDG.E.LTC128B.U16 R22, desc[UR12][R12.64+0x2] ;  /* 0x0000020c0c167981 */ /* 0x000564000c1e1520 */
.L_x_26:
[----:B------:R-:W-:Y:S05]  /*1a60*/  BSYNC B0 ;  /* 0x0000000000007941 */ /* 0x000fea0003800000 */
.L_x_25:
[----:B0----5:R-:W-:Y:S01]  /*1a70*/  IMAD.U32 R57, R22, 0x10000, RZ ;  /* 0x0001000016397824 */ /* 0x021fe200078e00ff */
[----:B------:R-:W-:Y:S01]  /*1a80*/  ISETP.GT.AND P3, PT, R15, 0x8, PT ;  /* 0x000000080f00780c */ /* 0x000fe20003f64270 */
[----:B------:R-:W-:Y:S02]  /*1a90*/  BSSY B0, `(.L_x_27) ;  /* 0x0000009000007945 */ /* 0x000fe40003800000 */
[----:B------:R-:W-:Y:S01]  /*1aa0*/  FMUL R56, R57, R14 ;  /* 0x0000000e39387220 */ /* 0x000fe20000400000 */
[----:B------:R-:W-:Y:S02]  /*1ab0*/  ISETP.GT.AND P0, PT, R16, RZ, P3 ;  /* 0x000000ff1000720c */ /* 0x000fe40001f04270 */
[----:B------:R-:W-:Y:S01]  /*1ac0*/  P2R R57, PR, RZ, 0x8 ;  /* 0x00000008ff397803 */ /* 0x000fe20000000000 */
[----:B------:R-:W-:-:S05]  /*1ad0*/  FFMA R56, R59, R0, R56 ;  /* 0x000000003b387223 */ /* 0x000fca0000000038 */
[----:B------:R-:W-:-:S05]  /*1ae0*/  F2FP.BF16.F32.PACK_AB R56, RZ, R56 ;  /* 0x00000038ff38723e */ /* 0x000fca00000010ff */
[----:B------:R0:W-:Y:S01]  /*1af0*/  @P1 STG.E.U16 desc[UR12][R20.64+0x2], R56 ;  /* 0x0000023814001986 */ /* 0x0001e2000c10150c */
[----:B------:R-:W-:Y:S05]  /*1b00*/  @!P0 BRA `(.L_x_28) ;  /* 0x0000000000048947 */ /* 0x000fea0003800000 */
[----:B------:R3:W5:Y:S02]  /*1b10*/  LDG.E.LTC128B.U16 R22, desc[UR12][R4.64+0x10] ;  /* 0x0000100c04167981 */ /* 0x000764000c1e1520 */
.L_x_28:
[----:B------:R-:W-:Y:S05]  /*1b20*/  BSYNC B0 ;  /* 0x0000000000007941 */ /* 0x000fea0003800000 */
.L_x_27:
[----:B-----5:R-:W-:Y:S01]  /*1b30*/  IMAD.U32 R57, R22, 0x10000, RZ ;  /* 0x0001000016397824 */ /* 0x020fe200078e00ff */
[----:B------:R-:W-:Y:S01]  /*1b40*/  ISETP.GT.AND P2, PT, R15, 0x9, PT ;  /* 0x000000090f00780c */ /* 0x000fe20003f44270 */
[----:B------:R-:W-:Y:S02]  /*1b50*/  BSSY B0, `(.L_x_29) ;  /* 0x0000009000007945 */ /* 0x000fe40003800000 */
[----:B------:R-:W-:Y:S01]  /*1b60*/  FMUL R57, R57, R14 ;  /* 0x0000000e39397220 */ /* 0x000fe20000400000 */
[----:B------:R-:W-:Y:S02]  /*1b70*/  ISETP.GT.AND P1, PT, R16, RZ, P2 ;  /* 0x000000ff1000720c */ /* 0x000fe40001724270 */
[----:B0-----:R-:W-:Y:S01]  /*1b80*/  P2R R56, PR, RZ, 0x4 ;  /* 0x00000004ff387803 */ /* 0x001fe20000000000 */
[----:B------:R-:W-:-:S05]  /*1b90*/  FFMA R57, R60, R0, R57 ;  /* 0x000000003c397223 */ /* 0x000fca0000000039 */
[----:B------:R-:W-:-:S05]  /*1ba0*/  F2FP.BF16.F32.PACK_AB R57, RZ, R57 ;  /* 0x00000039ff39723e */ /* 0x000fca00000010ff */
[----:B------:R0:W-:Y:S01]  /*1bb0*/  @P0 STG.E.U16 desc[UR12][R2.64+0x10], R57 ;  /* 0x0000103902000986 */ /* 0x0001e2000c10150c */
[----:B------:R-:W-:Y:S05]  /*1bc0*/  @!P1 BRA `(.L_x_30) ;  /* 0x0000000000049947 */ /* 0x000fea0003800000 */
[----:B------:R4:W5:Y:S02]  /*1bd0*/  LDG.E.LTC128B.U16 R22, desc[UR12][R4.64+0x12] ;  /* 0x0000120c04167981 */ /* 0x000964000c1e1520 */
.L_x_30:
[----:B------:R-:W-:Y:S05]  /*1be0*/  BSYNC B0 ;  /* 0x0000000000007941 */ /* 0x000fea0003800000 */
.L_x_29:
[----:B0----5:R-:W-:Y:S01]  /*1bf0*/  IMAD.U32 R57, R22, 0x10000, RZ ;  /* 0x0001000016397824 */ /* 0x021fe200078e00ff */
[----:B------:R-:W-:Y:S01]  /*1c00*/  ISETP.GT.AND P0, PT, R16, 0x8, P3 ;  /* 0x000000081000780c */ /* 0x000fe20001f04270 */
[----:B------:R-:W-:Y:S02]  /*1c10*/  BSSY B0, `(.L_x_31) ;  /* 0x0000007000007945 */ /* 0x000fe40003800000 */
[----:B------:R-:W-:-:S04]  /*1c20*/  FMUL R56, R57, R14 ;  /* 0x0000000e39387220 */ /* 0x000fc80000400000 */
[----:B------:R-:W-:-:S05]  /*1c30*/  FFMA R56, R61, R0, R56 ;  /* 0x000000003d387223 */ /* 0x000fca0000000038 */
[----:B------:R-:W-:-:S05]  /*1c40*/  F2FP.BF16.F32.PACK_AB R56, RZ, R56 ;  /* 0x00000038ff38723e */ /* 0x000fca00000010ff */
[----:B------:R0:W-:Y:S01]  /*1c50*/  @P1 STG.E.U16 desc[UR12][R2.64+0x12], R56 ;  /* 0x0000123802001986 */ /* 0x0001e2000c10150c */
[----:B------:R-:W-:Y:S05]  /*1c60*/  @!P0 BRA `(.L_x_32) ;  /* 0x0000000000048947 */ /* 0x000fea0003800000 */
[----:B------:R0:W5:Y:S02]  /*1c70*/  LDG.E.LTC128B.U16 R22, desc[UR12][R12.64+0x10] ;  /* 0x0000100c0c167981 */ /* 0x000164000c1e1520 */
.L_x_32:
[----:B------:R-:W-:Y:S05]  /*1c80*/  BSYNC B0 ;  /* 0x0000000000007941 */ /* 0x000fea0003800000 */
.L_x_31:
[----:B-----5:R-:W-:Y:S01]  /*1c90*/  IMAD.U32 R57, R22, 0x10000, RZ ;  /* 0x0001000016397824 */ /* 0x020fe200078e00ff */
        /* <DEDUP_REMOVED lines=8> */
.L_x_34:
[----:B------:R-:W-:Y:S05]  /*1d20*/  BSYNC B0 ;  /* 0x0000000000007941 */ /* 0x000fea0003800000 */
.L_x_33:
[----:B-----5:R-:W-:Y:S01]  /*1d30*/  IMAD.U32 R59, R22, 0x10000, RZ ;  /* 0x00010000163b7824 */ /* 0x020fe200078e00ff */
[----:B------:R-:W-:Y:S01]  /*1d40*/  ISETP.GT.AND P3, PT, R15, 0x10, PT ;  /* 0x000000100f00780c */ /* 0x000fe20003f64270 */
[C---:B0-----:R-:W-:Y:S01]  /*1d50*/  IMAD.SHL.U32 R57, R17.reuse, 0x2, RZ ;  /* 0x0000000211397824 */ /* 0x041fe200078e00ff */
[----:B------:R-:W-:Y:S01]  /*1d60*/  SHF.L.U64.HI R17, R17, 0x1, R18 ;  /* 0x0000000111117819 */ /* 0x000fe20000010212 */
[----:B------:R-:W-:Y:S01]  /*1d70*/  FMUL R56, R59, R14 ;  /* 0x0000000e3b387220 */ /* 0x000fe20000400000 */
[----:B------:R-:W-:Y:S02]  /*1d80*/  BSSY B0, `(.L_x_35) ;  /* 0x000000a000007945 */ /* 0x000fe40003800000 */
[----:B------:R-:W-:Y:S01]  /*1d90*/  IADD3 R18, P0, P2, R57, R2, R23 ;  /* 0x0000000239127210 */ /* 0x000fe20007a1e017 */
[----:B------:R-:W-:Y:S01]  /*1da0*/  FFMA R56, R63, R0, R56 ;  /* 0x000000003f387223 */ /* 0x000fe20000000038 */
[----:B------:R-:W-:Y:S02]  /*1db0*/  P2R R23, PR, RZ, 0x8 ;  /* 0x00000008ff177803 */ /* 0x000fe40000000000 */
[----:B------:R-:W-:-:S02]  /*1dc0*/  IADD3.X R19, R17, R3, R19, P0, P2 ;  /* 0x0000000311137210 */ /* 0x000fc400007e4413 */
[----:B------:R-:W-:Y:S02]  /*1dd0*/  F2FP.BF16.F32.PACK_AB R56, RZ, R56 ;  /* 0x00000038ff38723e */ /* 0x000fe400000010ff */
[----:B------:R-:W-:-:S03]  /*1de0*/  ISETP.GT.AND P0, PT, R16, RZ, P3 ;  /* 0x000000ff1000720c */ /* 0x000fc60001f04270 */
[----:B------:R0:W-:Y:S10]  /*1df0*/  @P1 STG.E.U16 desc[UR12][R20.64+0x12], R56 ;  /* 0x0000123814001986 */ /* 0x0001f4000c10150c */
[----:B------:R-:W-:Y:S05]  /*1e00*/  @!P0 BRA `(.L_x_36) ;  /* 0x0000000000048947 */ /* 0x000fea0003800000 */
[----:B------:R0:W5:Y:S02]  /*1e10*/  LDG.E.LTC128B.U16 R22, desc[UR12][R4.64+0x20] ;  /* 0x0000200c04167981 */ /* 0x000164000c1e1520 */
.L_x_36:
[----:B------:R-:W-:Y:S05]  /*1e20*/  BSYNC B0 ;  /* 0x0000000000007941 */ /* 0x000fea0003800000 */
.L_x_35:
[----:B-----5:R-:W-:Y:S01]  /*1e30*/  IMAD.U32 R23, R22, 0x10000, RZ ;  /* 0x0001000016177824 */ /* 0x020fe200078e00ff */
[----:B------:R-:W-:Y:S01]  /*1e40*/  ISETP.GT.AND P1, PT, R15, 0x11, PT ;  /* 0x000000110f00780c */ /* 0x000fe20003f24270 */
[----:B------:R-:W-:Y:S02]  /*1e50*/  BSSY B0, `(.L_x_37) ;  /* 0x0000009000007945 */ /* 0x000fe40003800000 */
[----:B------:R-:W-:-:S04]  /*1e60*/  FMUL R23, R23, R14 ;  /* 0x0000000e17177220 */ /* 0x000fc80000400000 */
[----:B------:R-:W-:-:S05]  /*1e70*/  FFMA R23, R64, R0, R23 ;  /* 0x0000000040177223 */ /* 0x000fca0000000017 */
[----:B------:R-:W-:-:S05]  /*1e80*/  F2FP.BF16.F32.PACK_AB R23, RZ, R23 ;  /* 0x00000017ff17723e */ /* 0x000fca00000010ff */
[----:B------:R1:W-:Y:S01]  /*1e90*/  @P0 STG.E.U16 desc[UR12][R2.64+0x20], R23 ;  /* 0x0000201702000986 */ /* 0x0003e2000c10150c */
[----:B------:R-:W-:Y:S02]  /*1ea0*/  ISETP.GT.AND P0, PT, R16, RZ, P1 ;  /* 0x000000ff1000720c */ /* 0x000fe40000f04270 */
[----:B-1----:R-:W-:-:S11]  /*1eb0*/  P2R R23, PR, RZ, 0x2 ;  /* 0x00000002ff177803 */ /* 0x002fd60000000000 */
[----:B------:R-:W-:Y:S05]  /*1ec0*/  @!P0 BRA `(.L_x_38) ;  /* 0x0000000000048947 */ /* 0x000fea0003800000 */
[----:B------:R1:W5:Y:S02]  /*1ed0*/  LDG.E.LTC128B.U16 R22, desc[UR12][R4.64+0x22] ;  /* 0x0000220c04167981 */ /* 0x000364000c1e1520 */
.L_x_38:
[----:B------:R-:W-:Y:S05]  /*1ee0*/  BSYNC B0 ;  /* 0x0000000000007941 */ /* 0x000fea0003800000 */
.L_x_37:
[----:B-----5:R-:W-:Y:S01]  /*1ef0*/  IMAD.U32 R23, R22, 0x10000, RZ ;  /* 0x0001000016177824 */ /* 0x020fe200078e00ff */
[----:B------:R-:W-:Y:S03]  /*1f00*/  BSSY B0, `(.L_x_39) ;  /* 0x0000008000007945 */ /* 0x000fe60003800000 */
[----:B0-----:R-:W-:-:S04]  /*1f10*/  FMUL R56, R23, R14 ;  /* 0x0000000e17387220 */ /* 0x001fc80000400000 */
[----:B------:R-:W-:-:S05]  /*1f20*/  FFMA R56, R65, R0, R56 ;  /* 0x0000000041387223 */ /* 0x000fca0000000038 */
[----:B------:R-:W-:-:S05]  /*1f30*/  F2FP.BF16.F32.PACK_AB R56, RZ, R56 ;  /* 0x00000038ff38723e */ /* 0x000fca00000010ff */
[----:B------:R0:W-:Y:S01]  /*1f40*/  @P0 STG.E.U16 desc[UR12][R2.64+0x22], R56 ;  /* 0x0000223802000986 */ /* 0x0001e2000c10150c */
[----:B------:R-:W-:-:S13]  /*1f50*/  ISETP.GT.AND P0, PT, R16, 0x8, P3 ;  /* 0x000000081000780c */ /* 0x000fda0001f04270 */
[----:B0-----:R-:W-:Y:S05]  /*1f60*/  @!P0 BRA `(.L_x_40) ;  /* 0x0000000000048947 */ /* 0x001fea0003800000 */
[----:B------:R0:W5:Y:S02]  /*1f70*/  LDG.E.LTC128B.U16 R22, desc[UR12][R12.64+0x20] ;  /* 0x0000200c0c167981 */ /* 0x000164000c1e1520 */
.L_x_40:
[----:B------:R-:W-:Y:S05]  /*1f80*/  BSYNC B0 ;  /* 0x0000000000007941 */ /* 0x000fea0003800000 */
.L_x_39:
[C---:B-----5:R-:W-:Y:S01]  /*1f90*/  IMAD.U32 R23, R22.reuse, 0x10000, RZ ;  /* 0x0001000016177824 */ /* 0x060fe200078e00ff */
[----:B------:R-:W-:Y:S01]  /*1fa0*/  BSSY B0, `(.L_x_41) ;  /* 0x000000c000007945 */ /* 0x000fe20003800000 */
[----:B------:R-:W-:Y:S02]  /*1fb0*/  PRMT R56, R22, 0x7610, R56 ;  /* 0x0000761016387816 */ /* 0x000fe40000000038 */
[----:B------:R-:W-:-:S04]  /*1fc0*/  FMUL R23, R23, R14 ;  /* 0x0000000e17177220 */ /* 0x000fc80000400000 */
[----:B------:R-:W-:-:S05]  /*1fd0*/  FFMA R23, R66, R0, R23 ;  /* 0x0000000042177223 */ /* 0x000fca0000000017 */
[----:B------:R-:W-:-:S04]  /*1fe0*/  F2FP.BF16.F32.PACK_AB R23, RZ, R23 ;  /* 0x00000017ff17723e */ /* 0x000fc800000010ff */
[----:B------:R-:W-:-:S05]  /*1ff0*/  PRMT R58, R23, 0x7610, R58 ;  /* 0x00007610173a7816 */ /* 0x000fca000000003a */
[----:B------:R0:W-:Y:S01]  /*2000*/  @P0 STG.E.U16 desc[UR12][R20.64+0x20], R58 ;  /* 0x0000203a14000986 */ /* 0x0001e2000c10150c */
[----:B------:R-:W-:-:S05]  /*2010*/  IADD3 R59, P0, R6, 0x40, RZ ;  /* 0x00000040063b7810 */ /* 0x000fca0007f1e0ff */
[----:B------:R-:W-:Y:S01]  /*2020*/  IMAD.X R23, RZ, RZ, R7, P0 ;  /* 0x000000ffff177224 */ /* 0x000fe200000e0607 */
[----:B------:R-:W-:-:S13]  /*2030*/  ISETP.GT.AND P0, PT, R16, 0x8, P1 ;  /* 0x000000081000780c */ /* 0x000fda0000f04270 */
[----:B0-----:R-:W-:Y:S05]  /*2040*/  @!P0 BRA `(.L_x_42) ;  /* 0x0000000000048947 */ /* 0x001fea0003800000 */
[----:B------:R0:W5:Y:S02]  /*2050*/  LDG.E.LTC128B.U16 R56, desc[UR12][R12.64+0x22] ;  /* 0x0000220c0c387981 */ /* 0x000164000c1e1520 */
.L_x_42:
[----:B------:R-:W-:Y:S05]  /*2060*/  BSYNC B0 ;  /* 0x0000000000007941 */ /* 0x000fea0003800000 */
.L_x_41:
[----:B-----5:R-:W-:Y:S01]  /*2070*/  IMAD.U32 R7, R56, 0x10000, RZ ;  /* 0x0001000038077824 */ /* 0x020fe200078e00ff */
[----:B------:R-:W-:Y:S01]  /*2080*/  ISETP.GT.AND P2, PT, R15, 0x18, PT ;  /* 0x000000180f00780c */ /* 0x000fe20003f44270 */
[----:B------:R-:W-:Y:S01]  /*2090*/  IMAD.WIDE.U32 R10, R59, UR6, R10 ;  /* 0x000000063b0a7c25 */ /* 0x000fe2000f8e000a */
[----:B------:R-:W-:Y:S03]  /*20a0*/  BSSY B0, `(.L_x_43) ;  /* 0x0000014000007945 */ /* 0x000fe60003800000 */
[----:B------:R-:W-:-:S04]  /*20b0*/  FMUL R6, R7, R14 ;  /* 0x0000000e07067220 */ /* 0x000fc80000400000 */
[----:B------:R-:W-:-:S05]  /*20c0*/  FFMA R6, R67, R0, R6 ;  /* 0x0000000043067223 */ /* 0x000fca0000000006 */
[----:B------:R-:W-:Y:S01]  /*20d0*/  F2FP.BF16.F32.PACK_AB R7, RZ, R6 ;  /* 0x00000006ff07723e */ /* 0x000fe200000010ff */
[----:B------:R-:W-:Y:S02]  /*20e0*/  IMAD R6, R23, UR6, RZ ;  /* 0x0000000617067c24 */ /* 0x000fe4000f8e02ff */
[----:B------:R-:W-:Y:S01]  /*20f0*/  IMAD.WIDE.U32 R22, R59, UR6, R8 ;  /* 0x000000063b167c25 */ /* 0x000fe2000f8e0008 */
[----:B------:R-:W-:-:S03]  /*2100*/  PRMT R58, R7, 0x7610, R58 ;  /* 0x00007610073a7816 */ /* 0x000fc6000000003a */
[----:B------:R-:W-:Y:S02]  /*2110*/  IMAD R61, R59, UR7, R6 ;  /* 0x000000073b3d7c24 */ /* 0x000fe4000f8e0206 */
[----:B------:R0:W-:Y:S01]  /*2120*/  @P0 STG.E.U16 desc[UR12][R20.64+0x22], R58 ;  /* 0x0000223a14000986 */ /* 0x0001e2000c10150c */
[----:B------:R-:W-:Y:S01]  /*2130*/  LEA R6, P0, R22, UR8, 0x1 ;  /* 0x0000000816067c11 */ /* 0x000fe2000f8008ff */
[----:B------:R-:W-:-:S05]  /*2140*/  IMAD.IADD R7, R23, 0x1, R61 ;  /* 0x0000000117077824 */ /* 0x000fca00078e023d */
[----:B------:R-:W-:Y:S02]  /*2150*/  LEA.HI.X R7, R22, UR9, R7, 0x1, P0 ;  /* 0x0000000916077c11 */ /* 0x000fe400080f0c07 */
[----:B------:R-:W-:-:S04]  /*2160*/  IADD3 R10, P0, R8, R10, RZ ;  /* 0x0000000a080a7210 */ /* 0x000fc80007f1e0ff */
[----:B------:R-:W-:Y:S02]  /*2170*/  IADD3.X R9, R9, R61, R11, P0, !PT ;  /* 0x0000003d09097210 */ /* 0x000fe400007fe40b */
[----:B------:R-:W-:-:S04]  /*2180*/  LEA R8, P0, R10, UR8, 0x1 ;  /* 0x000000080a087c11 */ /* 0x000fc8000f8008ff */
[----:B------:R-:W-:Y:S02]  /*2190*/  LEA.HI.X R9, R10, UR9, R9, 0x1, P0 ;  /* 0x000000090a097c11 */ /* 0x000fe400080f0c09 */
[----:B------:R-:W-:Y:S02]  /*21a0*/  ISETP.GT.AND P0, PT, R16, RZ, P2 ;  /* 0x000000ff1000720c */ /* 0x000fe40001704270 */
[----:B------:R-:W-:-:S11]  /*21b0*/  P2R R10, PR, RZ, 0x4 ;  /* 0x00000004ff0a7803 */ /* 0x000fd60000000000 */
[----:B0-----:R-:W-:Y:S05]  /*21c0*/  @!P0 BRA `(.L_x_44) ;  /* 0x0000000000048947 */ /* 0x001fea0003800000 */
[----:B------:R0:W5:Y:S02]  /*21d0*/  LDG.E.LTC128B.U16 R56, desc[UR12][R4.64+0x30] ;  /* 0x0000300c04387981 */ /* 0x000164000c1e1520 */
.L_x_44:
[----:B------:R-:W-:Y:S05]  /*21e0*/  BSYNC B0 ;  /* 0x0000000000007941 */ /* 0x000fea0003800000 */
.L_x_43:
[----:B-----5:R-:W-:Y:S01]  /*21f0*/  IMAD.U32 R11, R56, 0x10000, RZ ;  /* 0x00010000380b7824 */ /* 0x020fe200078e00ff */
[----:B------:R-:W-:Y:S01]  /*2200*/  ISETP.GT.AND P1, PT, R15, 0x19, PT ;  /* 0x000000190f00780c */ /* 0x000fe20003f24270 */
[----:B------:R-:W-:Y:S02]  /*2210*/  BSSY B0, `(.L_x_45) ;  /* 0x0000009000007945 */ /* 0x000fe40003800000 */
[----:B------:R-:W-:Y:S01]  /*2220*/  FMUL R11, R11, R14 ;  /* 0x0000000e0b0b7220 */ /* 0x000fe20000400000 */
[----:B------:R-:W-:-:S03]  /*2230*/  P2R R10, PR, RZ, 0x2 ;  /* 0x00000002ff0a7803 */ /* 0x000fc60000000000 */
[----:B------:R-:W-:-:S05]  /*2240*/  FFMA R11, R68, R0, R11 ;  /* 0x00000000440b7223 */ /* 0x000fca000000000b */
[----:B------:R-:W-:-:S05]  /*2250*/  F2FP.BF16.F32.PACK_AB R11, RZ, R11 ;  /* 0x0000000bff0b723e */ /* 0x000fca00000010ff */
[----:B------:R0:W-:Y:S01]  /*2260*/  @P0 STG.E.U16 desc[UR12][R2.64+0x30], R11 ;  /* 0x0000300b02000986 */ /* 0x0001e2000c10150c */
[----:B------:R-:W-:-:S13]  /*2270*/  ISETP.GT.AND P0, PT, R16, RZ, P1 ;  /* 0x000000ff1000720c */ /* 0x000fda0000f04270 */
[----:B0-----:R-:W-:Y:S05]  /*2280*/  @!P0 BRA `(.L_x_46) ;  /* 0x0000000000048947 */ /* 0x001fea0003800000 */
[----:B------:R0:W5:Y:S02]  /*2290*/  LDG.E.LTC128B.U16 R56, desc[UR12][R4.64+0x32] ;  /* 0x0000320c04387981 */ /* 0x000164000c1e1520 */
.L_x_46:
[----:B------:R-:W-:Y:S05]  /*22a0*/  BSYNC B0 ;  /* 0x0000000000007941 */ /* 0x000fea0003800000 */
.L_x_45:
[----:B-----5:R-:W-:Y:S01]  /*22b0*/  IMAD.U32 R11, R56, 0x10000, RZ ;  /* 0x00010000380b7824 */ /* 0x020fe200078e00ff */
[----:B------:R-:W-:Y:S03]  /*22c0*/  BSSY B0, `(.L_x_47) ;  /* 0x0000008000007945 */ /* 0x000fe60003800000 */
[----:B------:R-:W-:-:S04]  /*22d0*/  FMUL R10, R11, R14 ;  /* 0x0000000e0b0a7220 */ /* 0x000fc80000400000 */
[----:B------:R-:W-:-:S05]  /*22e0*/  FFMA R10, R69, R0, R10 ;  /* 0x00000000450a7223 */ /* 0x000fca000000000a */
[----:B------:R-:W-:-:S05]  /*22f0*/  F2FP.BF16.F32.PACK_AB R10, RZ, R10 ;  /* 0x0000000aff0a723e */ /* 0x000fca00000010ff */
[----:B------:R0:W-:Y:S01]  /*2300*/  @P0 STG.E.U16 desc[UR12][R2.64+0x32], R10 ;  /* 0x0000320a02000986 */ /* 0x0001e2000c10150c */
[----:B------:R-:W-:-:S13]  /*2310*/  ISETP.GT.AND P0, PT, R16, 0x8, P2 ;  /* 0x000000081000780c */ /* 0x000fda0001704270 */
[----:B0-----:R-:W-:Y:S05]  /*2320*/  @!P0 BRA `(.L_x_48) ;  /* 0x0000000000048947 */ /* 0x001fea0003800000 */
[----:B------:R0:W5:Y:S02]  /*2330*/  LDG.E.LTC128B.U16 R56, desc[UR12][R12.64+0x30] ;  /* 0x0000300c0c387981 */ /* 0x000164000c1e1520 */
.L_x_48:
[----:B------:R-:W-:Y:S05]  /*2340*/  BSYNC B0 ;  /* 0x0000000000007941 */ /* 0x000fea0003800000 */
.L_x_47:
        /* <DEDUP_REMOVED lines=9> */
.L_x_50:
[----:B------:R-:W-:Y:S05]  /*23e0*/  BSYNC B0 ;  /* 0x0000000000007941 */ /* 0x000fea0003800000 */
.L_x_49:
        /* <DEDUP_REMOVED lines=11> */
.L_x_52:
[----:B------:R-:W-:Y:S05]  /*24a0*/  BSYNC B0 ;  /* 0x0000000000007941 */ /* 0x000fea0003800000 */
.L_x_51:
        /* <DEDUP_REMOVED lines=11> */
.L_x_54:
[----:B------:R-:W-:Y:S05]  /*2560*/  BSYNC B0 ;  /* 0x0000000000007941 */ /* 0x000fea0003800000 */
.L_x_53:
        /* <DEDUP_REMOVED lines=9> */
.L_x_56:
[----:B------:R-:W-:Y:S05]  /*2600*/  BSYNC B0 ;  /* 0x0000000000007941 */ /* 0x000fea0003800000 */
.L_x_55:
        /* <DEDUP_REMOVED lines=9> */
.L_x_58:
[----:B------:R-:W-:Y:S05]  /*26a0*/  BSYNC B0 ;  /* 0x0000000000007941 */ /* 0x000fea0003800000 */
.L_x_57:
        /* <DEDUP_REMOVED lines=11> */
.L_x_60:
[----:B------:R-:W-:Y:S05]  /*2760*/  BSYNC B0 ;  /* 0x0000000000007941 */ /* 0x000fea0003800000 */
.L_x_59:
[----:B-----5:R-:W-:Y:S01]  /*2770*/  IMAD.U32 R11, R56, 0x10000, RZ ;  /* 0x00010000380b7824 */ /* 0x020fe200078e00ff */
[----:B------:R-:W-:Y:S01]  /*2780*/  ISETP.GT.AND P4, PT, R15, 0x29, PT ;  /* 0x000000290f00780c */ /* 0x000fe20003f84270 */
[----:B------:R-:W-:Y:S02]  /*2790*/  BSSY B0, `(.L_x_61) ;  /* 0x0000008000007945 */ /* 0x000fe40003800000 */
[----:B------:R-:W-:-:S04]  /*27a0*/  FMUL R11, R11, R14 ;  /* 0x0000000e0b0b7220 */ /* 0x000fc80000400000 */
[----:B------:R-:W-:-:S05]  /*27b0*/  FFMA R11, R76, R0, R11 ;  /* 0x000000004c0b7223 */ /* 0x000fca000000000b */
[----:B------:R-:W-:-:S05]  /*27c0*/  F2FP.BF16.F32.PACK_AB R11, RZ, R11 ;  /* 0x0000000bff0b723e */ /* 0x000fca00000010ff */
[----:B------:R0:W-:Y:S01]  /*27d0*/  @P0 STG.E.U16 desc[UR12][R2.64+0x50], R11 ;  /* 0x0000500b02000986 */ /* 0x0001e2000c10150c */
[----:B------:R-:W-:-:S13]  /*27e0*/  ISETP.GT.AND P0, PT, R16, RZ, P4 ;  /* 0x000000ff1000720c */ /* 0x000fda0002704270 */
[----:B0-----:R-:W-:Y:S05]  /*27f0*/  @!P0 BRA `(.L_x_62) ;  /* 0x0000000000048947 */ /* 0x001fea0003800000 */
[----:B------:R0:W5:Y:S02]  /*2800*/  LDG.E.LTC128B.U16 R56, desc[UR12][R4.64+0x52] ;  /* 0x0000520c04387981 */ /* 0x000164000c1e1520 */
.L_x_62:
[----:B------:R-:W-:Y:S05]  /*2810*/  BSYNC B0 ;  /* 0x0000000000007941 */ /* 0x000fea0003800000 */
.L_x_61:
        /* <DEDUP_REMOVED lines=9> */
.L_x_64:
[----:B------:R-:W-:Y:S05]  /*28b0*/  BSYNC B0 ;  /* 0x0000000000007941 */ /* 0x000fea0003800000 */
.L_x_63:
        /* <DEDUP_REMOVED lines=9> */
.L_x_66:
[----:B------:R-:W-:Y:S05]  /*2950*/  BSYNC B0 ;  /* 0x0000000000007941 */ /* 0x000fea0003800000 */
.L_x_65:
        /* <DEDUP_REMOVED lines=10> */
.L_x_68:
[----:B------:R-:W-:Y:S05]  /*2a00*/  BSYNC B0 ;  /* 0x0000000000007941 */ /* 0x000fea0003800000 */
.L_x_67:
        /* <DEDUP_REMOVED lines=10> */
.L_x_70:
[----:B------:R-:W-:Y:S05]  /*2ab0*/  BSYNC B0 ;  /* 0x0000000000007941 */ /* 0x000fea0003800000 */
.L_x_69:
        /* <DEDUP_REMOVED lines=9> */
.L_x_72:
[----:B------:R-:W-:Y:S05]  /*2b50*/  BSYNC B0 ;  /* 0x0000000000007941 */ /* 0x000fea0003800000 */
.L_x_71:
        /* <DEDUP_REMOVED lines=9> */
.L_x_74:
[----:B------:R-:W-:Y:S05]  /*2bf0*/  BSYNC B0 ;  /* 0x0000000000007941 */ /* 0x000fea0003800000 */
.L_x_73:
        /* <DEDUP_REMOVED lines=10> */
.L_x_76:
[----:B------:R-:W-:Y:S05]  /*2ca0*/  BSYNC B0 ;  /* 0x0000000000007941 */ /* 0x000fea0003800000 */
.L_x_75:
[----:B-----5:R-:W-:Y:S01]  /*2cb0*/  IMAD.U32 R11, R56, 0x10000, RZ ;  /* 0x00010000380b7824 */ /* 0x020fe200078e00ff */
[----:B------:R-:W-:Y:S03]  /*2cc0*/  BSSY B0, `(.L_x_77) ;  /* 0x000000d000007945 */ /* 0x000fe60003800000 */
[----:B------:R-:W-:-:S04]  /*2cd0*/  FMUL R11, R11, R14 ;  /* 0x0000000e0b0b7220 */ /* 0x000fc80000400000 */
[----:B------:R-:W-:-:S05]  /*2ce0*/  FFMA R11, R84, R0, R11 ;  /* 0x00000000540b7223 */ /* 0x000fca000000000b */
[----:B------:R-:W-:-:S05]  /*2cf0*/  F2FP.BF16.F32.PACK_AB R11, RZ, R11 ;  /* 0x0000000bff0b723e */ /* 0x000fca00000010ff */
[----:B------:R1:W-:Y:S01]  /*2d00*/  @P0 STG.E.U16 desc[UR12][R2.64+0x70], R11 ;  /* 0x0000700b02000986 */ /* 0x0003e2000c10150c */
[----:B------:R-:W-:-:S05]  /*2d10*/  IADD3 R22, P0, R57, R20, RZ ;  /* 0x0000001439167210 */ /* 0x000fca0007f1e0ff */
[----:B------:R-:W-:Y:S01]  /*2d20*/  IMAD.X R23, R17, 0x1, R21, P0 ;  /* 0x0000000111177824 */ /* 0x000fe200000e0615 */
[----:B------:R-:W-:-:S05]  /*2d30*/  IADD3 R10, P0, R57, R2, RZ ;  /* 0x00000002390a7210 */ /* 0x000fca0007f1e0ff */
[----:B-1----:R-:W-:Y:S01]  /*2d40*/  IMAD.X R11, R17, 0x1, R3, P0 ;  /* 0x00000001110b7824 */ /* 0x002fe200000e0603 */
[----:B------:R-:W-:-:S04]  /*2d50*/  ISETP.GT.AND P0, PT, R15, 0x39, PT ;  /* 0x000000390f00780c */ /* 0x000fc80003f04270 */
[----:B------:R-:W-:-:S13]  /*2d60*/  ISETP.GT.AND P5, PT, R16, RZ, P0 ;  /* 0x000000ff1000720c */ /* 0x000fda00007a4270 */
[----:B------:R-:W-:Y:S05]  /*2d70*/  @!P5 BRA `(.L_x_78) ;  /* 0x000000000004d947 */ /* 0x000fea0003800000 */
[----:B------:R1:W5:Y:S02]  /*2d80*/  LDG.E.LTC128B.U16 R56, desc[UR12][R4.64+0x72] ;  /* 0x0000720c04387981 */ /* 0x000364000c1e1520 */
.L_x_78:
[----:B------:R-:W-:Y:S05]  /*2d90*/  BSYNC B0 ;  /* 0x0000000000007941 */ /* 0x000fea0003800000 */
.L_x_77:
[----:B01-345:R-:W-:Y:S01]  /*2da0*/  IMAD.U32 R5, R56, 0x10000, RZ ;  /* 0x0001000038057824 */ /* 0x03bfe200078e00ff */
        /* <DEDUP_REMOVED lines=8> */
.L_x_80:
[----:B------:R-:W-:Y:S05]  /*2e30*/  BSYNC B0 ;  /* 0x0000000000007941 */ /* 0x000fea0003800000 */
.L_x_79:
[----:B-----5:R-:W-:Y:S01]  /*2e40*/  IMAD.U32 R3, R56, 0x10000, RZ ;  /* 0x0001000038037824 */ /* 0x020fe200078e00ff */
[----:B------:R-:W-:Y:S03]  /*2e50*/  BSSY B0, `(.L_x_81) ;  /* 0x0000008000007945 */ /* 0x000fe60003800000 */
[----:B------:R-:W-:-:S04]  /*2e60*/  FMUL R3, R3, R14 ;  /* 0x0000000e03037220 */ /* 0x000fc80000400000 */
[----:B------:R-:W-:-:S05]  /*2e70*/  FFMA R3, R86, R0, R3 ;  /* 0x0000000056037223 */ /* 0x000fca0000000003 */
[----:B------:R-:W-:-:S05]  /*2e80*/  F2FP.BF16.F32.PACK_AB R3, RZ, R3 ;  /* 0x00000003ff03723e */ /* 0x000fca00000010ff */
[----:B------:R1:W-:Y:S01]  /*2e90*/  @P5 STG.E.U16 desc[UR12][R20.64+0x70], R3 ;  /* 0x0000700314005986 */ /* 0x0003e2000c10150c */
[----:B------:R-:W-:-:S13]  /*2ea0*/  ISETP.GT.AND P5, PT, R16, 0x8, P0 ;  /* 0x000000081000780c */ /* 0x000fda00007a4270 */
[----:B-1----:R-:W-:Y:S05]  /*2eb0*/  @!P5 BRA `(.L_x_82) ;  /* 0x000000000004d947 */ /* 0x002fea0003800000 */
[----:B------:R1:W5:Y:S02]  /*2ec0*/  LDG.E.LTC128B.U16 R56, desc[UR12][R12.64+0x72] ;  /* 0x0000720c0c387981 */ /* 0x000364000c1e1520 */
.L_x_82:
[----:B------:R-:W-:Y:S05]  /*2ed0*/  BSYNC B0 ;  /* 0x0000000000007941 */ /* 0x000fea0003800000 */
.L_x_81:
[----:B-----5:R-:W-:-:S04]  /*2ee0*/  IMAD.U32 R3, R56, 0x10000, RZ ;  /* 0x0001000038037824 */ /* 0x020fc800078e00ff */
[----:B------:R-:W-:-:S04]  /*2ef0*/  FMUL R2, R3, R14 ;  /* 0x0000000e03027220 */ /* 0x000fc80000400000 */
[----:B------:R-:W-:-:S05]  /*2f00*/  FFMA R2, R87, R0, R2 ;  /* 0x0000000057027223 */ /* 0x000fca0000000002 */
[----:B------:R-:W-:-:S05]  /*2f10*/  F2FP.BF16.F32.PACK_AB R2, RZ, R2 ;  /* 0x00000002ff02723e */ /* 0x000fca00000010ff */
[----:B------:R3:W-:Y:S01]  /*2f20*/  @P5 STG.E.U16 desc[UR12][R20.64+0x72], R2 ;  /* 0x0000720214005986 */ /* 0x0007e2000c10150c */
[----:B------:R-:W-:-:S04]  /*2f30*/  ISETP.GT.AND P5, PT, R15, RZ, PT ;  /* 0x000000ff0f00720c */ /* 0x000fc80003fa4270 */
[----:B------:R-:W-:-:S13]  /*2f40*/  ISETP.GT.AND P5, PT, R16, 0x40, P5 ;  /* 0x000000401000780c */ /* 0x000fda0002fa4270 */
[----:B------:R-:W4:Y:S01]  /*2f50*/  @P5 LDG.E.LTC128B.U16 R56, desc[UR12][R6.64] ;  /* 0x0000000c06385981 */ /* 0x000f22000c1e1520 */
[----:B------:R-:W-:Y:S01]  /*2f60*/  BSSY B0, `(.L_x_83) ;  /* 0x000000a000007945 */ /* 0x000fe20003800000 */
[----:B----4-:R-:W-:-:S04]  /*2f70*/  IMAD.U32 R3, R56, 0x10000, RZ ;  /* 0x0001000038037824 */ /* 0x010fc800078e00ff */
[----:B------:R-:W-:-:S04]  /*2f80*/  FMUL R3, R3, R14 ;  /* 0x0000000e03037220 */ /* 0x000fc80000400000 */
[----:B------:R-:W-:-:S05]  /*2f90*/  FFMA R3, R24, R0, R3 ;  /* 0x0000000018037223 */ /* 0x000fca0000000003 */
[----:B------:R-:W-:-:S05]  /*2fa0*/  F2FP.BF16.F32.PACK_AB R3, RZ, R3 ;  /* 0x00000003ff03723e */ /* 0x000fca00000010ff */
[----:B------:R3:W-:Y:S01]  /*2fb0*/  @P5 STG.E.U16 desc[UR12][R10.64], R3 ;  /* 0x000000030a005986 */ /* 0x0007e2000c10150c */
[----:B------:R-:W-:-:S04]  /*2fc0*/  ISETP.GT.AND P5, PT, R15, 0x1, PT ;  /* 0x000000010f00780c */ /* 0x000fc80003fa4270 */
[----:B------:R-:W-:-:S13]  /*2fd0*/  ISETP.GT.AND P5, PT, R16, 0x40, P5 ;  /* 0x000000401000780c */ /* 0x000fda0002fa4270 */
[----:B---3--:R-:W-:Y:S05]  /*2fe0*/  @!P5 BRA `(.L_x_84) ;  /* 0x000000000004d947 */ /* 0x008fea0003800000 */
[----:B------:R3:W5:Y:S02]  /*2ff0*/  LDG.E.LTC128B.U16 R56, desc[UR12][R6.64+0x2] ;  /* 0x0000020c06387981 */ /* 0x000764000c1e1520 */
.L_x_84:
[----:B------:R-:W-:Y:S05]  /*3000*/  BSYNC B0 ;  /* 0x0000000000007941 */ /* 0x000fea0003800000 */
.L_x_83:
[----:B-----5:R-:W-:Y:S01]  /*3010*/  IMAD.U32 R3, R56, 0x10000, RZ ;  /* 0x0001000038037824 */ /* 0x020fe200078e00ff */
[----:B------:R-:W-:Y:S03]  /*3020*/  BSSY B0, `(.L_x_85) ;  /* 0x000000c000007945 */ /* 0x000fe60003800000 */
[----:B------:R-:W-:Y:S01]  /*3030*/  FMUL R2, R3, R14 ;  /* 0x0000000e03027220 */ /* 0x000fe20000400000 */
[----:B------:R-:W-:-:S03]  /*3040*/  @P5 IMAD.MOV.U32 R3, RZ, RZ, R11 ;  /* 0x000000ffff035224 */ /* 0x000fc600078e000b */
[----:B------:R-:W-:-:S05]  /*3050*/  FFMA R2, R25, R0, R2 ;  /* 0x0000000019027223 */ /* 0x000fca0000000002 */
[----:B------:R-:W-:-:S04]  /*3060*/  F2FP.BF16.F32.PACK_AB R2, RZ, R2 ;  /* 0x00000002ff02723e */ /* 0x000fc800000010ff */
[----:B------:R-:W-:Y:S01]  /*3070*/  PRMT R4, R2, 0x7610, R4 ;  /* 0x0000761002047816 */ /* 0x000fe20000000004 */
[----:B------:R-:W-:-:S05]  /*3080*/  @P5 IMAD.MOV.U32 R2, RZ, RZ, R10 ;  /* 0x000000ffff025224 */ /* 0x000fca00078e000a */
[----:B------:R4:W-:Y:S01]  /*3090*/  @P5 STG.E.U16 desc[UR12][R2.64+0x2], R4 ;  /* 0x0000020402005986 */ /* 0x0009e2000c10150c */
[----:B------:R-:W-:-:S04]  /*30a0*/  ISETP.GT.AND P5, PT, R15, RZ, PT ;  /* 0x000000ff0f00720c */ /* 0x000fc80003fa4270 */
[----:B------:R-:W-:-:S13]  /*30b0*/  ISETP.GT.AND P5, PT, R16, 0x48, P5 ;  /* 0x000000481000780c */ /* 0x000fda0002fa4270 */
[----:B----4-:R-:W-:Y:S05]  /*30c0*/  @!P5 BRA `(.L_x_86) ;  /* 0x000000000004d947 */ /* 0x010fea0003800000 */
[----:B------:R4:W5:Y:S02]  /*30d0*/  LDG.E.LTC128B.U16 R56, desc[UR12][R8.64] ;  /* 0x0000000c08387981 */ /* 0x000964000c1e1520 */
.L_x_86:
[----:B------:R-:W-:Y:S05]  /*30e0*/  BSYNC B0 ;  /* 0x0000000000007941 */ /* 0x000fea0003800000 */
.L_x_85:
[----:B-----5:R-:W-:Y:S01]  /*30f0*/  IMAD.U32 R3, R56, 0x10000, RZ ;  /* 0x0001000038037824 */ /* 0x020fe200078e00ff */
[----:B------:R-:W-:Y:S03]  /*3100*/  BSSY B0, `(.L_x_87) ;  /* 0x0000009000007945 */ /* 0x000fe60003800000 */
[----:B------:R-:W-:-:S04]  /*3110*/  FMUL R3, R3, R14 ;  /* 0x0000000e03037220 */ /* 0x000fc80000400000 */
[----:B------:R-:W-:-:S05]  /*3120*/  FFMA R3, R26, R0, R3 ;  /* 0x000000001a037223 */ /* 0x000fca0000000003 */
[----:B------:R-:W-:-:S05]  /*3130*/  F2FP.BF16.F32.PACK_AB R3, RZ, R3 ;  /* 0x00000003ff03723e */ /* 0x000fca00000010ff */
[----:B------:R0:W-:Y:S01]  /*3140*/  @P5 STG.E.U16 desc[UR12][R22.64], R3 ;  /* 0x0000000316005986 */ /* 0x0001e2000c10150c */
[----:B------:R-:W-:-:S04]  /*3150*/  ISETP.GT.AND P5, PT, R15, 0x1, PT ;  /* 0x000000010f00780c */ /* 0x000fc80003fa4270 */
[----:B------:R-:W-:-:S13]  /*3160*/  ISETP.GT.AND P5, PT, R16, 0x48, P5 ;  /* 0x000000481000780c */ /* 0x000fda0002fa4270 */
[----:B0-----:R-:W-:Y:S05]  /*3170*/  @!P5 BRA `(.L_x_88) ;  /* 0x000000000004d947 */ /* 0x001fea0003800000 */
[----:B------:R0:W5:Y:S02]  /*3180*/  LDG.E.LTC128B.U16 R56, desc[UR12][R8.64+0x2] ;  /* 0x0000020c08387981 */ /* 0x000164000c1e1520 */
.L_x_88:
[----:B------:R-:W-:Y:S05]  /*3190*/  BSYNC B0 ;  /* 0x0000000000007941 */ /* 0x000fea0003800000 */
.L_x_87:
        /* <DEDUP_REMOVED lines=10> */
.L_x_90:
[----:B------:R-:W-:Y:S05]  /*3240*/  BSYNC B0 ;  /* 0x0000000000007941 */ /* 0x000fea0003800000 */
.L_x_89:
[----:B-----5:R-:W-:Y:S01]  /*3250*/  IMAD.U32 R3, R56, 0x10000, RZ ;  /* 0x0001000038037824 */ /* 0x020fe200078e00ff */
[----:B------:R-:W-:Y:S01]  /*3260*/  BSSY B0, `(.L_x_91) ;  /* 0x000000c000007945 */ /* 0x000fe20003800000 */
[----:B------:R-:W-:Y:S02]  /*3270*/  @P5 IMAD.MOV.U32 R2, RZ, RZ, R10 ;  /* 0x000000ffff025224 */ /* 0x000fe400078e000a */
[----:B------:R-:W-:-:S04]  /*3280*/  FMUL R3, R3, R14 ;  /* 0x0000000e03037220 */ /* 0x000fc80000400000 */
[----:B------:R-:W-:-:S05]  /*3290*/  FFMA R3, R28, R0, R3 ;  /* 0x000000001c037223 */ /* 0x000fca0000000003 */
[----:B------:R-:W-:-:S04]  /*32a0*/  F2FP.BF16.F32.PACK_AB R3, RZ, R3 ;  /* 0x00000003ff03723e */ /* 0x000fc800000010ff */
[----:B------:R-:W-:Y:S01]  /*32b0*/  PRMT R4, R3, 0x7610, R4 ;  /* 0x0000761003047816 */ /* 0x000fe20000000004 */
[----:B------:R-:W-:-:S05]  /*32c0*/  @P5 IMAD.MOV.U32 R3, RZ, RZ, R11 ;  /* 0x000000ffff035224 */ /* 0x000fca00078e000b */
[----:B------:R0:W-:Y:S01]  /*32d0*/  @P5 STG.E.U16 desc[UR12][R2.64+0x10], R4 ;  /* 0x0000100402005986 */ /* 0x0001e2000c10150c */
[----:B------:R-:W-:-:S04]  /*32e0*/  ISETP.GT.AND P5, PT, R15, 0x9, PT ;  /* 0x000000090f00780c */ /* 0x000fc80003fa4270 */
[----:B------:R-:W-:-:S13]  /*32f0*/  ISETP.GT.AND P5, PT, R16, 0x40, P5 ;  /* 0x000000401000780c */ /* 0x000fda0002fa4270 */
[----:B0-----:R-:W-:Y:S05]  /*3300*/  @!P5 BRA `(.L_x_92) ;  /* 0x000000000004d947 */ /* 0x001fea0003800000 */
[----:B------:R0:W5:Y:S02]  /*3310*/  LDG.E.LTC128B.U16 R56, desc[UR12][R6.64+0x12] ;  /* 0x0000120c06387981 */ /* 0x000164000c1e1520 */
.L_x_92:
[----:B------:R-:W-:Y:S05]  /*3320*/  BSYNC B0 ;  /* 0x0000000000007941 */ /* 0x000fea0003800000 */
.L_x_91:
        /* <DEDUP_REMOVED lines=13> */
.L_x_94:
[----:B------:R-:W-:Y:S05]  /*3400*/  BSYNC B0 ;  /* 0x0000000000007941 */ /* 0x000fea0003800000 */
.L_x_93:
        /* <DEDUP_REMOVED lines=10> */
.L_x_96:
[----:B------:R-:W-:Y:S05]  /*34b0*/  BSYNC B0 ;  /* 0x0000000000007941 */ /* 0x000fea0003800000 */
.L_x_95:
        /* <DEDUP_REMOVED lines=13> */
.L_x_98:
[----:B------:R-:W-:Y:S05]  /*3590*/  BSYNC B0 ;  /* 0x0000000000007941 */ /* 0x000fea0003800000 */
.L_x_97:
        /* <DEDUP_REMOVED lines=13> */
.L_x_100:
[----:B------:R-:W-:Y:S05]  /*3670*/  BSYNC B0 ;  /* 0x0000000000007941 */ /* 0x000fea0003800000 */
.L_x_99:
        /* <DEDUP_REMOVED lines=13> */
.L_x_102:
[----:B------:R-:W-:Y:S05]  /*3750*/  BSYNC B0 ;  /* 0x0000000000007941 */ /* 0x000fea0003800000 */
.L_x_101:
        /* <DEDUP_REMOVED lines=13> */
.L_x_104:
[----:B------:R-:W-:Y:S05]  /*3830*/  BSYNC B0 ;  /* 0x0000000000007941 */ /* 0x000fea0003800000 */
.L_x_103:
        /* <DEDUP_REMOVED lines=13> */
.L_x_106:
[----:B------:R-:W-:Y:S05]  /*3910*/  BSYNC B0 ;  /* 0x0000000000007941 */ /* 0x000fea0003800000 */
.L_x_105:
        /* <DEDUP_REMOVED lines=13> */
.L_x_108:
[----:B------:R-:W-:Y:S05]  /*39f0*/  BSYNC B0 ;  /* 0x0000000000007941 */ /* 0x000fea0003800000 */
.L_x_107:
        /* <DEDUP_REMOVED lines=13> */
.L_x_110:
[----:B------:R-:W-:Y:S05]  /*3ad0*/  BSYNC B0 ;  /* 0x0000000000007941 */ /* 0x000fea0003800000 */
.L_x_109:
        /* <DEDUP_REMOVED lines=13> */
.L_x_112:
[----:B------:R-:W-:Y:S05]  /*3bb0*/  BSYNC B0 ;  /* 0x0000000000007941 */ /* 0x000fea0003800000 */
.L_x_111:
        /* <DEDUP_REMOVED lines=13> */
.L_x_114:
[----:B------:R-:W-:Y:S05]  /*3c90*/  BSYNC B0 ;  /* 0x0000000000007941 */ /* 0x000fea0003800000 */
.L_x_113:
        /* <DEDUP_REMOVED lines=13> */
.L_x_116:
[----:B------:R-:W-:Y:S05]  /*3d70*/  BSYNC B0 ;  /* 0x0000000000007941 */ /* 0x000fea0003800000 */
.L_x_115:
        /* <DEDUP_REMOVED lines=13> */
.L_x_118:
[----:B------:R-:W-:Y:S05]  /*3e50*/  BSYNC B0 ;  /* 0x0000000000007941 */ /* 0x000fea0003800000 */
.L_x_117:
        /* <DEDUP_REMOVED lines=13> */
.L_x_120:
[----:B------:R-:W-:Y:S05]  /*3f30*/  BSYNC B0 ;  /* 0x0000000000007941 */ /* 0x000fea0003800000 */
.L_x_119:
        /* <DEDUP_REMOVED lines=9> */
[----:B------:R-:W-:-:S13]  /*3fd0*/  ISETP.GT.AND P5, PT, R16, 0x40, P6 ;  /* 0x000000401000780c */ /* 0x000fda00037a4270 */
[----:B0-----:R-:W-:Y:S05]  /*3fe0*/  @!P5 BRA `(.L_x_122) ;  /* 0x000000000004d947 */ /* 0x001fea0003800000 */
[----:B------:R0:W5:Y:S02]  /*3ff0*/  LDG.E.LTC128B.U16 R56, desc[UR12][R6.64+0x50] ;  /* 0x0000500c06387981 */ /* 0x000164000c1e1520 */
.L_x_122:
[----:B------:R-:W-:Y:S05]  /*4000*/  BSYNC B0 ;  /* 0x0000000000007941 */ /* 0x000fea0003800000 */
.L_x_121:
        /* <DEDUP_REMOVED lines=12> */
.L_x_124:
[----:B------:R-:W-:Y:S05]  /*40d0*/  BSYNC B0 ;  /* 0x0000000000007941 */ /* 0x000fea0003800000 */
.L_x_123:
[----:B-----5:R-:W-:Y:S01]  /*40e0*/  IMAD.U32 R3, R56, 0x10000, RZ ;  /* 0x0001000038037824 */ /* 0x020fe200078e00ff */
[----:B------:R-:W-:Y:S01]  /*40f0*/  ISETP.GT.AND P6, PT, R16, 0x48, P6 ;  /* 0x000000481000780c */ /* 0x000fe200037c4270 */
[----:B------:R-:W-:Y:S02]  /*4100*/  BSSY B0, `(.L_x_125) ;  /* 0x000000a000007945 */ /* 0x000fe40003800000 */
[----:B------:R-:W-:Y:S01]  /*4110*/  FMUL R2, R3, R14 ;  /* 0x0000000e03027220 */ /* 0x000fe20000400000 */
[----:B------:R-:W-:-:S03]  /*4120*/  @P5 IMAD.MOV.U32 R3, RZ, RZ, R11 ;  /* 0x000000ffff035224 */ /* 0x000fc600078e000b */
[----:B------:R-:W-:-:S05]  /*4130*/  FFMA R2, R45, R0, R2 ;  /* 0x000000002d027223 */ /* 0x000fca0000000002 */
[----:B------:R-:W-:-:S04]  /*4140*/  F2FP.BF16.F32.PACK_AB R2, RZ, R2 ;  /* 0x00000002ff02723e */ /* 0x000fc800000010ff */
[----:B------:R-:W-:Y:S01]  /*4150*/  PRMT R4, R2, 0x7610, R4 ;  /* 0x0000761002047816 */ /* 0x000fe20000000004 */
[----:B------:R-:W-:-:S05]  /*4160*/  @P5 IMAD.MOV.U32 R2, RZ, RZ, R10 ;  /* 0x000000ffff025224 */ /* 0x000fca00078e000a */
[----:B------:R0:W-:Y:S01]  /*4170*/  @P5 STG.E.U16 desc[UR12][R2.64+0x52], R4 ;  /* 0x0000520402005986 */ /* 0x0001e2000c10150c */
[----:B------:R-:W-:Y:S05]  /*4180*/  @!P6 BRA `(.L_x_126) ;  /* 0x000000000004e947 */ /* 0x000fea0003800000 */
[----:B------:R0:W5:Y:S02]  /*4190*/  LDG.E.LTC128B.U16 R56, desc[UR12][R8.64+0x50] ;  /* 0x0000500c08387981 */ /* 0x000164000c1e1520 */
.L_x_126:
[----:B------:R-:W-:Y:S05]  /*41a0*/  BSYNC B0 ;  /* 0x0000000000007941 */ /* 0x000fea0003800000 */
.L_x_125:
[----:B0----5:R-:W-:Y:S01]  /*41b0*/  IMAD.U32 R3, R56, 0x10000, RZ ;  /* 0x0001000038037824 */ /* 0x021fe200078e00ff */
[----:B------:R-:W-:Y:S01]  /*41c0*/  ISETP.GT.AND P4, PT, R16, 0x48, P4 ;  /* 0x000000481000780c */ /* 0x000fe20002784270 */
[----:B------:R-:W-:Y:S01]  /*41d0*/  @P6 IMAD.MOV.U32 R2, RZ, RZ, R18 ;  /* 0x000000ffff026224 */ /* 0x000fe200078e0012 */
[----:B------:R-:W-:Y:S01]  /*41e0*/  BSSY B0, `(.L_x_127) ;  /* 0x0000009000007945 */ /* 0x000fe20003800000 */
[----:B------:R-:W-:-:S04]  /*41f0*/  FMUL R3, R3, R14 ;  /* 0x0000000e03037220 */ /* 0x000fc80000400000 */
[----:B------:R-:W-:-:S05]  /*4200*/  FFMA R3, R46, R0, R3 ;  /* 0x000000002e037223 */ /* 0x000fca0000000003 */
[----:B------:R-:W-:-:S04]  /*4210*/  F2FP.BF16.F32.PACK_AB R3, RZ, R3 ;  /* 0x00000003ff03723e */ /* 0x000fc800000010ff */
[----:B------:R-:W-:Y:S01]  /*4220*/  PRMT R4, R3, 0x7610, R4 ;  /* 0x0000761003047816 */ /* 0x000fe20000000004 */
[----:B------:R-:W-:-:S05]  /*4230*/  @P6 IMAD.MOV.U32 R3, RZ, RZ, R19 ;  /* 0x000000ffff036224 */ /* 0x000fca00078e0013 */
[----:B------:R0:W-:Y:S01]  /*4240*/  @P6 STG.E.U16 desc[UR12][R2.64+0x50], R4 ;  /* 0x0000500402006986 */ /* 0x0001e2000c10150c */
[----:B------:R-:W-:Y:S05]  /*4250*/  @!P4 BRA `(.L_x_128) ;  /* 0x000000000004c947 */ /* 0x000fea0003800000 */
[----:B------:R0:W5:Y:S02]  /*4260*/  LDG.E.LTC128B.U16 R56, desc[UR12][R8.64+0x52] ;  /* 0x0000520c08387981 */ /* 0x000164000c1e1520 */
.L_x_128:
[----:B------:R-:W-:Y:S05]  /*4270*/  BSYNC B0 ;  /* 0x0000000000007941 */ /* 0x000fea0003800000 */
.L_x_127:
[----:B0----5:R-:W-:Y:S01]  /*4280*/  IMAD.U32 R3, R56, 0x10000, RZ ;  /* 0x0001000038037824 */ /* 0x021fe200078e00ff */
        /* <DEDUP_REMOVED lines=11> */
.L_x_130:
[----:B------:R-:W-:Y:S05]  /*4340*/  BSYNC B0 ;  /* 0x0000000000007941 */ /* 0x000fea0003800000 */
.L_x_129:
        /* <DEDUP_REMOVED lines=12> */
.L_x_132:
[----:B------:R-:W-:Y:S05]  /*4410*/  BSYNC B0 ;  /* 0x0000000000007941 */ /* 0x000fea0003800000 */
.L_x_131:
        /* <DEDUP_REMOVED lines=12> */
.L_x_134:
[----:B------:R-:W-:Y:S05]  /*44e0*/  BSYNC B0 ;  /* 0x0000000000007941 */ /* 0x000fea0003800000 */
.L_x_133:
        /* <DEDUP_REMOVED lines=12> */
.L_x_136:
[----:B------:R-:W-:Y:S05]  /*45b0*/  BSYNC B0 ;  /* 0x0000000000007941 */ /* 0x000fea0003800000 */
.L_x_135:
        /* <DEDUP_REMOVED lines=12> */
.L_x_138:
[----:B------:R-:W-:Y:S05]  /*4680*/  BSYNC B0 ;  /* 0x0000000000007941 */ /* 0x000fea0003800000 */
.L_x_137:
        /* <DEDUP_REMOVED lines=12> */
.L_x_140:
[----:B------:R-:W-:Y:S05]  /*4750*/  BSYNC B0 ;  /* 0x0000000000007941 */ /* 0x000fea0003800000 */
.L_x_139:
        /* <DEDUP_REMOVED lines=9> */
.L_x_142:
[----:B------:R-:W-:Y:S05]  /*47f0*/  BSYNC B0 ;  /* 0x0000000000007941 */ /* 0x000fea0003800000 */
.L_x_141:
[----:B-----5:R-:W-:Y:S01]  /*4800*/  IMAD.U32 R3, R56, 0x10000, RZ ;  /* 0x0001000038037824 */ /* 0x020fe200078e00ff */
[----:B------:R-:W-:Y:S01]  /*4810*/  ISETP.GT.AND P0, PT, R16, 0x48, P0 ;  /* 0x000000481000780c */ /* 0x000fe20000704270 */
[----:B0-----:R-:W-:Y:S01]  /*4820*/  @P1 IMAD.MOV.U32 R2, RZ, RZ, R18 ;  /* 0x000000ffff021224 */ /* 0x001fe200078e0012 */
        /* <DEDUP_REMOVED lines=9> */
.L_x_144:
[----:B------:R-:W-:Y:S05]  /*48c0*/  BSYNC B0 ;  /* 0x0000000000007941 */ /* 0x000fea0003800000 */
.L_x_143:
[----:B0----5:R-:W-:-:S04]  /*48d0*/  IMAD.U32 R3, R56, 0x10000, RZ ;  /* 0x0001000038037824 */ /* 0x021fc800078e00ff */
[----:B------:R-:W-:-:S04]  /*48e0*/  FMUL R14, R3, R14 ;  /* 0x0000000e030e7220 */ /* 0x000fc80000400000 */
[----:B------:R-:W-:Y:S01]  /*48f0*/  FFMA R14, R55, R0, R14 ;  /* 0x00000000370e7223 */ /* 0x000fe2000000000e */
[----:B------:R-:W-:Y:S06]  /*4900*/  @!P0 EXIT ;  /* 0x000000000000894d */ /* 0x000fec0003800000 */
[----:B------:R-:W-:-:S05]  /*4910*/  F2FP.BF16.F32.PACK_AB R14, RZ, R14 ;  /* 0x0000000eff0e723e */ /* 0x000fca00000010ff */
[----:B------:R-:W-:Y:S01]  /*4920*/  STG.E.U16 desc[UR12][R18.64+0x72], R14 ;  /* 0x0000720e12007986 */ /* 0x000fe2000c10150c */
[----:B------:R-:W-:Y:S05]  /*4930*/  EXIT ;  /* 0x000000000000794d */ /* 0x000fea0003800000 */
.L_x_22:
[----:B------:R-:W-:Y:S01]  /*4940*/  ULDC.64 UR4, c[0x0][0x5c8] ;  /* 0x0001720000047ab9 */ /* 0x000fe20000000a00 */
[-C--:B------:R-:W-:Y:S01]  /*4950*/  FMUL R56, R56, R0.reuse ;  /* 0x0000000038387220 */ /* 0x080fe20000400000 */
[----:B------:R-:W-:Y:S01]  /*4960*/  LEA R2, P1, R10, UR4, 0x1 ;  /* 0x000000040a027c11 */ /* 0x000fe2000f8208ff */
[----:B------:R-:W-:Y:S01]  /*4970*/  IMAD.SHL.U32 R7, R20, 0x2, RZ ;  /* 0x0000000214077824 */ /* 0x000fe200078e00ff */
[----:B------:R-:W-:Y:S01]  /*4980*/  ISETP.GT.AND P6, PT, R15, 0x1, PT ;  /* 0x000000010f00780c */ /* 0x000fe20003fc4270 */
[----:B------:R-:W-:Y:S01]  /*4990*/  FMUL R57, R57, R0 ;  /* 0x0000000039397220 */ /* 0x000fe20000400000 */
[----:B------:R-:W-:Y:S01]  /*49a0*/  F2FP.BF16.F32.PACK_AB R56, RZ, R56 ;  /* 0x00000038ff38723e */ /* 0x000fe200000010ff */
[-C--:B------:R-:W-:Y:S01]  /*49b0*/  FMUL R58, R58, R0.reuse ;  /* 0x000000003a3a7220 */ /* 0x080fe20000400000 */
[----:B------:R-:W-:Y:S01]  /*49c0*/  LEA.HI.X R3, R10, UR5, R13, 0x1, P1 ;  /* 0x000000050a037c11 */ /* 0x000fe200088f0c0d */
[-C--:B------:R-:W-:Y:S01]  /*49d0*/  FMUL R59, R59, R0.reuse ;  /* 0x000000003b3b7220 */ /* 0x080fe20000400000 */
[----:B------:R-:W-:Y:S01]  /*49e0*/  ISETP.GT.AND P2, PT, R15, RZ, PT ;  /* 0x000000ff0f00720c */ /* 0x000fe20003f44270 */
[-C--:B------:R-:W-:Y:S01]  /*49f0*/  FMUL R60, R60, R0.reuse ;  /* 0x000000003c3c7220 */ /* 0x080fe20000400000 */
[C---:B------:R-:W-:Y:S01]  /*4a00*/  ISETP.GT.AND P1, PT, R16.reuse, RZ, P6 ;  /* 0x000000ff1000720c */ /* 0x040fe20003724270 */
[----:B------:R-:W-:Y:S01]  /*4a10*/  @P0 STG.E.U16 desc[UR12][R2.64], R56 ;  /* 0x0000003802000986 */ /* 0x000fe2000c10150c */
[----:B------:R-:W-:Y:S01]  /*4a20*/  ISETP.GT.AND P0, PT, R16, 0x8, P2 ;  /* 0x000000081000780c */ /* 0x000fe20001704270 */
[-C--:B------:R-:W-:Y:S01]  /*4a30*/  FMUL R61, R61, R0.reuse ;  /* 0x000000003d3d7220 */ /* 0x080fe20000400000 */
[----:B------:R-:W-:Y:S01]  /*4a40*/  SHF.L.U64.HI R19, R20, 0x1, R19 ;  /* 0x0000000114137819 */ /* 0x000fe20000010213 */
[----:B------:R-:W-:Y:S01]  /*4a50*/  FMUL R62, R62, R0 ;  /* 0x000000003e3e7220 */ /* 0x000fe20000400000 */
[----:B------:R-:W-:Y:S01]  /*4a60*/  IADD3 R4, P3, R7, R2, RZ ;  /* 0x0000000207047210 */ /* 0x000fe20007f7e0ff */
[-C--:B------:R-:W-:Y:S01]  /*4a70*/  FMUL R63, R63, R0.reuse ;  /* 0x000000003f3f7220 */ /* 0x080fe20000400000 */
[----:B------:R-:W-:Y:S01]  /*4a80*/  F2FP.BF16.F32.PACK_AB R57, RZ, R57 ;  /* 0x00000039ff39723e */ /* 0x000fe200000010ff */
[----:B------:R-:W-:Y:S01]  /*4a90*/  FMUL R64, R64, R0 ;  /* 0x0000000040407220 */ /* 0x000fe20000400000 */
[----:B------:R-:W-:Y:S01]  /*4aa0*/  F2FP.BF16.F32.PACK_AB R58, RZ, R58 ;  /* 0x0000003aff3a723e */ /* 0x000fe200000010ff */
[----:B------:R-:W-:Y:S01]  /*4ab0*/  IMAD.X R5, R19, 0x1, R3, P3 ;  /* 0x0000000113057824 */ /* 0x000fe200018e0603 */
[C---:B------:R-:W-:Y:S01]  /*4ac0*/  ISETP.GT.AND P5, PT, R15.reuse, 0x8, PT ;  /* 0x000000080f00780c */ /* 0x040fe20003fa4270 */
[----:B------:R-:W-:Y:S01]  /*4ad0*/  @P1 STG.E.U16 desc[UR12][R2.64+0x2], R57 ;  /* 0x0000023902001986 */ /* 0x000fe2000c10150c */
[----:B------:R-:W-:Y:S01]  /*4ae0*/  ISETP.GT.AND P4, PT, R15, 0x9, PT ;  /* 0x000000090f00780c */ /* 0x000fe20003f84270 */
[-C--:B------:R-:W-:Y:S01]  /*4af0*/  FMUL R65, R65, R0.reuse ;  /* 0x0000000041417220 */ /* 0x080fe20000400000 */
[C---:B------:R-:W-:Y:S01]  /*4b00*/  ISETP.GT.AND P2, PT, R16.reuse, 0x8, P6 ;  /* 0x000000081000780c */ /* 0x040fe20003744270 */
[----:B------:R-:W-:Y:S01]  /*4b10*/  @P0 STG.E.U16 desc[UR12][R4.64], R58 ;  /* 0x0000003a04000986 */ /* 0x000fe2000c10150c */
[----:B------:R-:W-:Y:S01]  /*4b20*/  ISETP.GT.AND P0, PT, R16, RZ, P5 ;  /* 0x000000ff1000720c */ /* 0x000fe20002f04270 */
[-C--:B------:R-:W-:Y:S01]  /*4b30*/  FMUL R66, R66, R0.reuse ;  /* 0x0000000042427220 */ /* 0x080fe20000400000 */
[----:B------:R-:W-:Y:S01]  /*4b40*/  ISETP.GT.AND P1, PT, R16, RZ, P4 ;  /* 0x000000ff1000720c */ /* 0x000fe20002724270 */
[-C--:B------:R-:W-:Y:S01]  /*4b50*/  FMUL R67, R67, R0.reuse ;  /* 0x0000000043437220 */ /* 0x080fe20000400000 */
[----:B------:R-:W-:Y:S01]  /*4b60*/  F2FP.BF16.F32.PACK_AB R59, RZ, R59 ;  /* 0x0000003bff3b723e */ /* 0x000fe200000010ff */
[----:B------:R-:W-:Y:S01]  /*4b70*/  FMUL R68, R68, R0 ;  /* 0x0000000044447220 */ /* 0x000fe20000400000 */
[----:B------:R-:W-:Y:S01]  /*4b80*/  F2FP.BF16.F32.PACK_AB R60, RZ, R60 ;  /* 0x0000003cff3c723e */ /* 0x000fe200000010ff */
[-C--:B------:R-:W-:Y:S01]  /*4b90*/  FMUL R69, R69, R0.reuse ;  /* 0x0000000045457220 */ /* 0x080fe20000400000 */
[----:B------:R-:W-:Y:S01]  /*4ba0*/  F2FP.BF16.F32.PACK_AB R61, RZ, R61 ;  /* 0x0000003dff3d723e */ /* 0x000fe200000010ff */
[-C--:B------:R-:W-:Y:S01]  /*4bb0*/  FMUL R70, R70, R0.reuse ;  /* 0x0000000046467220 */ /* 0x080fe20000400000 */
[C---:B------:R-:W-:Y:S01]  /*4bc0*/  SHF.L.U64.HI R9, R17.reuse, 0x1, R18 ;  /* 0x0000000111097819 */ /* 0x040fe20000010212 */
[----:B------:R-:W-:Y:S01]  /*4bd0*/  IMAD.SHL.U32 R17, R17, 0x2, RZ ;  /* 0x0000000211117824 */ /* 0x000fe200078e00ff */
[----:B------:R-:W-:Y:S01]  /*4be0*/  @P2 STG.E.U16 desc[UR12][R4.64+0x2], R59 ;  /* 0x0000023b04002986 */ /* 0x000fe2000c10150c */
[----:B------:R-:W-:Y:S01]  /*4bf0*/  ISETP.GT.AND P2, PT, R16, 0x8, P5 ;  /* 0x000000081000780c */ /* 0x000fe20002f44270 */
[----:B------:R-:W-:Y:S01]  /*4c00*/  FMUL R71, R71, R0 ;  /* 0x0000000047477220 */ /* 0x000fe20000400000 */
[----:B------:R-:W-:Y:S01]  /*4c10*/  ISETP.GT.AND P3, PT, R15, 0x10, PT ;  /* 0x000000100f00780c */ /* 0x000fe20003f64270 */
[----:B------:R-:W-:Y:S01]  /*4c20*/  @P0 STG.E.U16 desc[UR12][R2.64+0x10], R60 ;  /* 0x0000103c02000986 */ /* 0x000fe2000c10150c */
[----:B------:R-:W-:Y:S01]  /*4c30*/  F2FP.BF16.F32.PACK_AB R62, RZ, R62 ;  /* 0x0000003eff3e723e */ /* 0x000fe200000010ff */
[----:B------:R-:W-:Y:S01]  /*4c40*/  FMUL R72, R72, R0 ;  /* 0x0000000048487220 */ /* 0x000fe20000400000 */
[----:B------:R-:W-:Y:S01]  /*4c50*/  F2FP.BF16.F32.PACK_AB R63, RZ, R63 ;  /* 0x0000003fff3f723e */ /* 0x000fe200000010ff */
[----:B------:R-:W-:Y:S01]  /*4c60*/  @P1 STG.E.U16 desc[UR12][R2.64+0x12], R61 ;  /* 0x0000123d02001986 */ /* 0x000fe2000c10150c */
[----:B------:R-:W-:Y:S01]  /*4c70*/  IADD3 R6, P0, P1, R17, R2, R7 ;  /* 0x0000000211067210 */ /* 0x000fe2000791e007 */
[----:B------:R-:W-:Y:S01]  /*4c80*/  FMUL R73, R73, R0 ;  /* 0x0000000049497220 */ /* 0x000fe20000400000 */
[----:B------:R-:W-:Y:S01]  /*4c90*/  F2FP.BF16.F32.PACK_AB R64, RZ, R64 ;  /* 0x00000040ff40723e */ /* 0x000fe200000010ff */
[-C--:B------:R-:W-:Y:S01]  /*4ca0*/  FMUL R74, R74, R0.reuse ;  /* 0x000000004a4a7220 */ /* 0x080fe20000400000 */
[----:B------:R-:W-:Y:S01]  /*4cb0*/  IADD3.X R7, R9, R3, R19, P0, P1 ;  /* 0x0000000309077210 */ /* 0x000fe200007e2413 */
[----:B------:R-:W-:Y:S01]  /*4cc0*/  @P2 STG.E.U16 desc[UR12][R4.64+0x10], R62 ;  /* 0x0000103e04002986 */ /* 0x000fe2000c10150c */
[C---:B------:R-:W-:Y:S01]  /*4cd0*/  ISETP.GT.AND P1, PT, R16.reuse, 0x8, P4 ;  /* 0x000000081000780c */ /* 0x040fe20002724270 */
[-C--:B------:R-:W-:Y:S01]  /*4ce0*/  FMUL R75, R75, R0.reuse ;  /* 0x000000004b4b7220 */ /* 0x080fe20000400000 */
[----:B------:R-:W-:Y:S01]  /*4cf0*/  ISETP.GT.AND P0, PT, R16, RZ, P3 ;  /* 0x000000ff1000720c */ /* 0x000fe20001f04270 */
[-C--:B------:R-:W-:Y:S01]  /*4d00*/  FMUL R76, R76, R0.reuse ;  /* 0x000000004c4c7220 */ /* 0x080fe20000400000 */
[----:B------:R-:W-:Y:S01]  /*4d10*/  ISETP.GT.AND P2, PT, R15, 0x11, PT ;  /* 0x000000110f00780c */ /* 0x000fe20003f44270 */
[-C--:B------:R-:W-:Y:S01]  /*4d20*/  FMUL R77, R77, R0.reuse ;  /* 0x000000004d4d7220 */ /* 0x080fe20000400000 */
[----:B------:R-:W-:Y:S01]  /*4d30*/  F2FP.BF16.F32.PACK_AB R65, RZ, R65 ;  /* 0x00000041ff41723e */ /* 0x000fe200000010ff */
[----:B------:R-:W-:Y:S01]  /*4d40*/  FMUL R78, R78, R0 ;  /* 0x000000004e4e7220 */ /* 0x000fe20000400000 */
[----:B------:R-:W-:Y:S01]  /*4d50*/  F2FP.BF16.F32.PACK_AB R66, RZ, R66 ;  /* 0x00000042ff42723e */ /* 0x000fe200000010ff */
[-C--:B------:R-:W-:Y:S01]  /*4d60*/  FMUL R79, R79, R0.reuse ;  /* 0x000000004f4f7220 */ /* 0x080fe20000400000 */
[----:B------:R-:W-:Y:S01]  /*4d70*/  F2FP.BF16.F32.PACK_AB R67, RZ, R67 ;  /* 0x00000043ff43723e */ /* 0x000fe200000010ff */
[----:B------:R-:W-:Y:S01]  /*4d80*/  FMUL R80, R80, R0 ;  /* 0x0000000050507220 */ /* 0x000fe20000400000 */
[----:B------:R-:W-:Y:S01]  /*4d90*/  F2FP.BF16.F32.PACK_AB R68, RZ, R68 ;  /* 0x00000044ff44723e */ /* 0x000fe200000010ff */
[----:B------:R-:W-:Y:S01]  /*4da0*/  @P1 STG.E.U16 desc[UR12][R4.64+0x12], R63 ;  /* 0x0000123f04001986 */ /* 0x000fe2000c10150c */
[----:B------:R-:W-:Y:S01]  /*4db0*/  ISETP.GT.AND P1, PT, R15, 0x19, PT ;  /* 0x000000190f00780c */ /* 0x000fe20003f24270 */
[-C--:B------:R-:W-:Y:S01]  /*4dc0*/  FMUL R81, R81, R0.reuse ;  /* 0x0000000051517220 */ /* 0x080fe20000400000 */
[----:B------:R-:W-:Y:S01]  /*4dd0*/  F2FP.BF16.F32.PACK_AB R69, RZ, R69 ;  /* 0x00000045ff45723e */ /* 0x000fe200000010ff */
[----:B------:R-:W-:Y:S01]  /*4de0*/  @P0 STG.E.U16 desc[UR12][R2.64+0x20], R64 ;  /* 0x0000204002000986 */ /* 0x000fe2000c10150c */
[----:B------:R-:W-:Y:S01]  /*4df0*/  ISETP.GT.AND P0, PT, R16, RZ, P2 ;  /* 0x000000ff1000720c */ /* 0x000fe20001704270 */
[----:B------:R-:W-:Y:S01]  /*4e00*/  FMUL R82, R82, R0 ;  /* 0x0000000052527220 */ /* 0x000fe20000400000 */
[----:B------:R-:W-:Y:S01]  /*4e10*/  F2FP.BF16.F32.PACK_AB R70, RZ, R70 ;  /* 0x00000046ff46723e */ /* 0x000fe200000010ff */
        /* <DEDUP_REMOVED lines=10> */
[----:B------:R-:W-:Y:S01]  /*4ec0*/  @P0 STG.E.U16 desc[UR12][R2.64+0x22], R65 ;  /* 0x0000224102000986 */ /* 0x000fe2000c10150c */
[----:B------:R-:W-:Y:S01]  /*4ed0*/  ISETP.GT.AND P0, PT, R16, 0x8, P3 ;  /* 0x000000081000780c */ /* 0x000fe20001f04270 */
[-C--:B------:R-:W-:Y:S01]  /*4ee0*/  FMUL R24, R24, R0.reuse ;  /* 0x0000000018187220 */ /* 0x080fe20000400000 */
[----:B------:R-:W-:Y:S01]  /*4ef0*/  ISETP.GT.AND P5, PT, R15, 0x28, PT ;  /* 0x000000280f00780c */ /* 0x000fe20003fa4270 */
        /* <DEDUP_REMOVED lines=8> */
[-C--:B------:R-:W-:Y:S01]  /*4f80*/  FMUL R29, R29, R0.reuse ;  /* 0x000000001d1d7220 */ /* 0x080fe20000400000 */
[C---:B------:R-:W-:Y:S01]  /*4f90*/  ISETP.GT.AND P4, PT, R15.reuse, 0x30, PT ;  /* 0x000000300f00780c */ /* 0x040fe20003f84270 */
[----:B------:R-:W-:Y:S01]  /*4fa0*/  @P0 STG.E.U16 desc[UR12][R4.64+0x20], R66 ;  /* 0x0000204204000986 */ /* 0x000fe2000c10150c */
[----:B------:R-:W-:Y:S01]  /*4fb0*/  ISETP.GT.AND P0, PT, R16, 0x8, P2 ;  /* 0x000000081000780c */ /* 0x000fe20001704270 */
[-C--:B------:R-:W-:Y:S01]  /*4fc0*/  FMUL R30, R30, R0.reuse ;  /* 0x000000001e1e7220 */ /* 0x080fe20000400000 */
[----:B------:R-:W-:Y:S01]  /*4fd0*/  ISETP.GT.AND P2, PT, R15, 0x18, PT ;  /* 0x000000180f00780c */ /* 0x000fe20003f44270 */
[----:B------:R-:W-:Y:S01]  /*4fe0*/  FMUL R31, R31, R0 ;  /* 0x000000001f1f7220 */ /* 0x000fe20000400000 */
[----:B------:R-:W-:Y:S01]  /*4ff0*/  F2FP.BF16.F32.PACK_AB R80, RZ, R80 ;  /* 0x00000050ff50723e */ /* 0x000fe200000010ff */
        /* <DEDUP_REMOVED lines=8> */
[----:B------:R-:W-:Y:S01]  /*5080*/  @P0 STG.E.U16 desc[UR12][R4.64+0x22], R67 ;  /* 0x0000224304000986 */ /* 0x000fe2000c10150c */
[----:B------:R-:W-:Y:S01]  /*5090*/  ISETP.GT.AND P0, PT, R16, RZ, P2 ;  /* 0x000000ff1000720c */ /* 0x000fe20001704270 */
[----:B------:R-:W-:Y:S01]  /*50a0*/  FMUL R36, R36, R0 ;  /* 0x0000000024247220 */ /* 0x000fe20000400000 */
[----:B------:R-:W-:Y:S01]  /*50b0*/  F2FP.BF16.F32.PACK_AB R84, RZ, R84 ;  /* 0x00000054ff54723e */ /* 0x000fe200000010ff */
[-C--:B------:R-:W-:Y:S01]  /*50c0*/  FMUL R37, R37, R0.reuse ;  /* 0x0000000025257220 */ /* 0x080fe20000400000 */
[----:B------:R-:W-:Y:S01]  /*50d0*/  P2R R12, PR, RZ, 0x20 ;  /* 0x00000020ff0c7803 */ /* 0x000fe20000000000 */
        /* <DEDUP_REMOVED lines=9> */
[----:B------:R-:W-:Y:S01]  /*5170*/  ISETP.GT.AND P0, PT, R16, RZ, P1 ;  /* 0x000000ff1000720c */ /* 0x000fe20000f04270 */
        /* <DEDUP_REMOVED lines=13> */
[----:B------:R-:W-:Y:S01]  /*5250*/  ISETP.GT.AND P0, PT, R16, 0x8, P2 ;  /* 0x000000081000780c */ /* 0x000fe20001704270 */
        /* <DEDUP_REMOVED lines=17> */
[----:B------:R-:W-:-:S02]  /*5370*/  F2FP.BF16.F32.PACK_AB R36, RZ, R36 ;  /* 0x00000024ff24723e */ /* 0x000fc400000010ff */
[----:B------:R-:W-:Y:S02]  /*5380*/  F2FP.BF16.F32.PACK_AB R37, RZ, R37 ;  /* 0x00000025ff25723e */ /* 0x000fe400000010ff */
[----:B------:R-:W-:Y:S02]  /*5390*/  F2FP.BF16.F32.PACK_AB R38, RZ, R38 ;  /* 0x00000026ff26723e */ /* 0x000fe400000010ff */
[----:B------:R-:W-:Y:S02]  /*53a0*/  F2FP.BF16.F32.PACK_AB R39, RZ, R39 ;  /* 0x00000027ff27723e */ /* 0x000fe400000010ff */
[----:B------:R-:W-:Y:S01]  /*53b0*/  F2FP.BF16.F32.PACK_AB R40, RZ, R40 ;  /* 0x00000028ff28723e */ /* 0x000fe200000010ff */
[----:B------:R-:W-:Y:S01]  /*53c0*/  @P0 STG.E.U16 desc[UR12][R4.64+0x32], R71 ;  /* 0x0000324704000986 */ /* 0x000fe2000c10150c */
[----:B------:R-:W-:Y:S02]  /*53d0*/  ISETP.GT.AND P0, PT, R16, RZ, P2 ;  /* 0x000000ff1000720c */ /* 0x000fe40001704270 */
[----:B------:R-:W-:-:S02]  /*53e0*/  F2FP.BF16.F32.PACK_AB R41, RZ, R41 ;  /* 0x00000029ff29723e */ /* 0x000fc400000010ff */
[----:B------:R-:W-:Y:S02]  /*53f0*/  F2FP.BF16.F32.PACK_AB R42, RZ, R42 ;  /* 0x0000002aff2a723e */ /* 0x000fe400000010ff */
[----:B------:R-:W-:Y:S02]  /*5400*/  F2FP.BF16.F32.PACK_AB R43, RZ, R43 ;  /* 0x0000002bff2b723e */ /* 0x000fe400000010ff */
[----:B------:R-:W-:Y:S02]  /*5410*/  F2FP.BF16.F32.PACK_AB R44, RZ, R44 ;  /* 0x0000002cff2c723e */ /* 0x000fe400000010ff */
[----:B------:R-:W-:Y:S02]  /*5420*/  F2FP.BF16.F32.PACK_AB R45, RZ, R45 ;  /* 0x0000002dff2d723e */ /* 0x000fe400000010ff */
[----:B------:R-:W-:Y:S01]  /*5430*/  F2FP.BF16.F32.PACK_AB R46, RZ, R46 ;  /* 0x0000002eff2e723e */ /* 0x000fe200000010ff */
[----:B------:R-:W-:Y:S01]  /*5440*/  @P0 STG.E.U16 desc[UR12][R2.64+0x40], R72 ;  /* 0x0000404802000986 */ /* 0x000fe2000c10150c */
[----:B------:R-:W-:-:S02]  /*5450*/  ISETP.GT.AND P0, PT, R16, RZ, P1 ;  /* 0x000000ff1000720c */ /* 0x000fc40000f04270 */
[----:B------:R-:W-:Y:S02]  /*5460*/  F2FP.BF16.F32.PACK_AB R47, RZ, R47 ;  /* 0x0000002fff2f723e */ /* 0x000fe400000010ff */
[----:B------:R-:W-:Y:S02]  /*5470*/  F2FP.BF16.F32.PACK_AB R48, RZ, R48 ;  /* 0x00000030ff30723e */ /* 0x000fe400000010ff */
[----:B------:R-:W-:Y:S02]  /*5480*/  F2FP.BF16.F32.PACK_AB R49, RZ, R49 ;  /* 0x00000031ff31723e */ /* 0x000fe400000010ff */
[----:B------:R-:W-:Y:S02]  /*5490*/  F2FP.BF16.F32.PACK_AB R50, RZ, R50 ;  /* 0x00000032ff32723e */ /* 0x000fe400000010ff */
[----:B------:R-:W-:Y:S02]  /*54a0*/  F2FP.BF16.F32.PACK_AB R51, RZ, R51 ;  /* 0x00000033ff33723e */ /* 0x000fe400000010ff */
[----:B------:R-:W-:Y:S01]  /*54b0*/  F2FP.BF16.F32.PACK_AB R52, RZ, R52 ;  /* 0x00000034ff34723e */ /* 0x000fe200000010ff */
[----:B------:R-:W-:Y:S01]  /*54c0*/  @P0 STG.E.U16 desc[UR12][R2.64+0x42], R73 ;  /* 0x0000424902000986 */ /* 0x000fe2000c10150c */
[----:B------:R-:W-:-:S02]  /*54d0*/  ISETP.GT.AND P0, PT, R16, 0x8, P2 ;  /* 0x000000081000780c */ /* 0x000fc40001704270 */
[----:B------:R-:W-:Y:S02]  /*54e0*/  ISETP.GT.AND P2, PT, R15, 0x38, PT ;  /* 0x000000380f00780c */ /* 0x000fe40003f44270 */
[----:B------:R-:W-:Y:S02]  /*54f0*/  F2FP.BF16.F32.PACK_AB R53, RZ, R53 ;  /* 0x00000035ff35723e */ /* 0x000fe400000010ff */
[----:B------:R-:W-:-:S07]  /*5500*/  F2FP.BF16.F32.PACK_AB R54, RZ, R54 ;  /* 0x00000036ff36723e */ /* 0x000fce00000010ff */
[----:B------:R-:W-:Y:S01]  /*5510*/  @P0 STG.E.U16 desc[UR12][R4.64+0x40], R74 ;  /* 0x0000404a04000986 */ /* 0x000fe2000c10150c */
[----:B------:R-:W-:-:S13]  /*5520*/  ISETP.GT.AND P0, PT, R16, 0x8, P1 ;  /* 0x000000081000780c */ /* 0x000fda0000f04270 */
[----:B------:R-:W-:Y:S01]  /*5530*/  @P0 STG.E.U16 desc[UR12][R4.64+0x42], R75 ;  /* 0x0000424b04000986 */ /* 0x000fe2000c10150c */
[----:B------:R-:W-:-:S13]  /*5540*/  ISETP.GT.AND P0, PT, R16, RZ, P5 ;  /* 0x000000ff1000720c */ /* 0x000fda0002f04270 */
[----:B------:R-:W-:Y:S01]  /*5550*/  @P0 STG.E.U16 desc[UR12][R2.64+0x50], R76 ;  /* 0x0000504c02000986 */ /* 0x000fe2000c10150c */
[----:B------:R-:W-:-:S04]  /*5560*/  ISETP.GT.AND P0, PT, R15, 0x29, PT ;  /* 0x000000290f00780c */ /* 0x000fc80003f04270 */
[----:B------:R-:W-:Y:S02]  /*5570*/  ISETP.GT.AND P1, PT, R16, RZ, P0 ;  /* 0x000000ff1000720c */ /* 0x000fe40000724270 */
[----:B------:R-:W-:-:S11]  /*5580*/  P2R R13, PR, RZ, 0x1 ;  /* 0x00000001ff0d7803 */ /* 0x000fd60000000000 */
[----:B------:R-:W-:Y:S01]  /*5590*/  @P1 STG.E.U16 desc[UR12][R2.64+0x52], R77 ;  /* 0x0000524d02001986 */ /* 0x000fe2000c10150c */
[----:B------:R-:W-:-:S13]  /*55a0*/  ISETP.GT.AND P1, PT, R16, 0x8, P5 ;  /* 0x000000081000780c */ /* 0x000fda0002f24270 */
[----:B------:R-:W-:Y:S01]  /*55b0*/  @P1 STG.E.U16 desc[UR12][R4.64+0x50], R78 ;  /* 0x0000504e04001986 */ /* 0x000fe2000c10150c */
[C---:B------:R-:W-:Y:S02]  /*55c0*/  ISETP.GT.AND P1, PT, R16.reuse, 0x8, P0 ;  /* 0x000000081000780c */ /* 0x040fe40000724270 */
[----:B------:R-:W-:-:S11]  /*55d0*/  ISETP.GT.AND P0, PT, R16, 0x8, P2 ;  /* 0x000000081000780c */ /* 0x000fd60001704270 */
[----:B------:R-:W-:Y:S01]  /*55e0*/  @P1 STG.E.U16 desc[UR12][R4.64+0x52], R79 ;  /* 0x0000524f04001986 */ /* 0x000fe2000c10150c */
[----:B------:R-:W-:-:S13]  /*55f0*/  ISETP.GT.AND P1, PT, R16, RZ, P4 ;  /* 0x000000ff1000720c */ /* 0x000fda0002724270 */
[----:B------:R-:W-:Y:S01]  /*5600*/  @P1 STG.E.U16 desc[UR12][R2.64+0x60], R80 ;  /* 0x0000605002001986 */ /* 0x000fe2000c10150c */
[----:B------:R-:W-:-:S13]  /*5610*/  ISETP.GT.AND P1, PT, R16, RZ, P3 ;  /* 0x000000ff1000720c */ /* 0x000fda0001f24270 */
[----:B------:R-:W-:Y:S01]  /*5620*/  @P1 STG.E.U16 desc[UR12][R2.64+0x62], R81 ;  /* 0x0000625102001986 */ /* 0x000fe2000c10150c */
[----:B------:R-:W-:-:S13]  /*5630*/  ISETP.GT.AND P1, PT, R16, 0x8, P4 ;  /* 0x000000081000780c */ /* 0x000fda0002724270 */
[----:B------:R-:W-:Y:S01]  /*5640*/  @P1 STG.E.U16 desc[UR12][R4.64+0x60], R82 ;  /* 0x0000605204001986 */ /* 0x000fe2000c10150c */
[----:B------:R-:W-:-:S13]  /*5650*/  ISETP.GT.AND P1, PT, R16, 0x8, P3 ;  /* 0x000000081000780c */ /* 0x000fda0001f24270 */
[----:B------:R-:W-:Y:S01]  /*5660*/  @P1 STG.E.U16 desc[UR12][R4.64+0x62], R83 ;  /* 0x0000625304001986 */ /* 0x000fe2000c10150c */
[----:B------:R-:W-:-:S05]  /*5670*/  IADD3 R10, P1, R17, R4, RZ ;  /* 0x00000004110a7210 */ /* 0x000fca0007f3e0ff */
[----:B------:R-:W-:Y:S01]  /*5680*/  IMAD.X R11, R9, 0x1, R5, P1 ;  /* 0x00000001090b7824 */ /* 0x000fe200008e0605 */
[----:B------:R-:W-:-:S13]  /*5690*/  ISETP.GT.AND P1, PT, R16, RZ, P2 ;  /* 0x000000ff1000720c */ /* 0x000fda0001724270 */
[----:B------:R-:W-:Y:S01]  /*56a0*/  @P1 STG.E.U16 desc[UR12][R2.64+0x70], R84 ;  /* 0x0000705402001986 */ /* 0x000fe2000c10150c */
[----:B------:R-:W-:-:S05]  /*56b0*/  IADD3 R8, P1, R17, R2, RZ ;  /* 0x0000000211087210 */ /* 0x000fca0007f3e0ff */
[----:B------:R-:W-:Y:S01]  /*56c0*/  IMAD.X R9, R9, 0x1, R3, P1 ;  /* 0x0000000109097824 */ /* 0x000fe200008e0603 */
[----:B------:R-:W-:-:S04]  /*56d0*/  ISETP.GT.AND P1, PT, R15, 0x39, PT ;  /* 0x000000390f00780c */ /* 0x000fc80003f24270 */
[----:B------:R-:W-:-:S13]  /*56e0*/  ISETP.GT.AND P5, PT, R16, RZ, P1 ;  /* 0x000000ff1000720c */ /* 0x000fda0000fa4270 */
[----:B------:R0:W-:Y:S01]  /*56f0*/  @P5 STG.E.U16 desc[UR12][R2.64+0x72], R85 ;  /* 0x0000725502005986 */ /* 0x0001e2000c10150c */
[----:B------:R-:W-:-:S03]  /*5700*/  ISETP.GT.AND P5, PT, R15, RZ, PT ;  /* 0x000000ff0f00720c */ /* 0x000fc60003fa4270 */
[----:B------:R-:W-:Y:S01]  /*5710*/  @P0 STG.E.U16 desc[UR12][R4.64+0x70], R86 ;  /* 0x0000705604000986 */ /* 0x000fe2000c10150c */
[----:B------:R-:W-:-:S13]  /*5720*/  ISETP.GT.AND P0, PT, R16, 0x8, P1 ;  /* 0x000000081000780c */ /* 0x000fda0000f04270 */
[----:B------:R-:W-:Y:S01]  /*5730*/  @P0 STG.E.U16 desc[UR12][R4.64+0x72], R87 ;  /* 0x0000725704000986 */ /* 0x000fe2000c10150c */
[C---:B------:R-:W-:Y:S02]  /*5740*/  ISETP.GT.AND P0, PT, R16.reuse, 0x40, P5 ;  /* 0x000000401000780c */ /* 0x040fe40002f04270 */
[----:B------:R-:W-:-:S11]  /*5750*/  ISETP.GT.AND P5, PT, R16, 0x48, P5 ;  /* 0x000000481000780c */ /* 0x000fd60002fa4270 */
[----:B------:R-:W-:Y:S01]  /*5760*/  @P0 STG.E.U16 desc[UR12][R8.64], R24 ;  /* 0x0000001808000986 */ /* 0x000fe2000c10150c */
[C---:B------:R-:W-:Y:S02]  /*5770*/  ISETP.GT.AND P0, PT, R16.reuse, 0x40, P6 ;  /* 0x000000401000780c */ /* 0x040fe40003704270 */
[----:B------:R-:W-:-:S11]  /*5780*/  ISETP.GT.AND P6, PT, R16, 0x48, P6 ;  /* 0x000000481000780c */ /* 0x000fd600037c4270 */
[----:B0-----:R-:W-:Y:S02]  /*5790*/  @P0 IMAD.MOV.U32 R2, RZ, RZ, R8 ;  /* 0x000000ffff020224 */ /* 0x001fe400078e0008 */
[----:B------:R-:W-:-:S05]  /*57a0*/  @P0 IMAD.MOV.U32 R3, RZ, RZ, R9 ;  /* 0x000000ffff030224 */ /* 0x000fca00078e0009 */
[----:B------:R0:W-:Y:S01]  /*57b0*/  @P0 STG.E.U16 desc[UR12][R2.64+0x2], R25 ;  /* 0x0000021902000986 */ /* 0x0001e2000c10150c */
[----:B------:R-:W-:-:S03]  /*57c0*/  ISETP.NE.AND P0, PT, R13, RZ, PT ;  /* 0x000000ff0d00720c */ /* 0x000fc60003f05270 */
[----:B------:R-:W-:Y:S01]  /*57d0*/  @P5 STG.E.U16 desc[UR12][R10.64], R26 ;  /* 0x0000001a0a005986 */ /* 0x000fe2000c10150c */
[----:B------:R-:W-:-:S03]  /*57e0*/  ISETP.NE.AND P5, PT, R12, RZ, PT ;  /* 0x000000ff0c00720c */ /* 0x000fc60003fa5270 */
[----:B------:R-:W-:Y:S01]  /*57f0*/  @P6 STG.E.U16 desc[UR12][R10.64+0x2], R27 ;  /* 0x0000021b0a006986 */ /* 0x000fe2000c10150c */
[----:B------:R-:W-:-:S04]  /*5800*/  ISETP.GT.AND P6, PT, R15, 0x8, PT ;  /* 0x000000080f00780c */ /* 0x000fc80003fc4270 */
[----:B------:R-:W-:-:S13]  /*5810*/  ISETP.GT.AND P6, PT, R16, 0x40, P6 ;  /* 0x000000401000780c */ /* 0x000fda00037c4270 */
[----:B0-----:R-:W-:Y:S02]  /*5820*/  @P6 IMAD.MOV.U32 R2, RZ, RZ, R8 ;  /* 0x000000ffff026224 */ /* 0x001fe400078e0008 */
[----:B------:R-:W-:-:S05]  /*5830*/  @P6 IMAD.MOV.U32 R3, RZ, RZ, R9 ;  /* 0x000000ffff036224 */ /* 0x000fca00078e0009 */
[----:B------:R0:W-:Y:S01]  /*5840*/  @P6 STG.E.U16 desc[UR12][R2.64+0x10], R28 ;  /* 0x0000101c02006986 */ /* 0x0001e2000c10150c */
[----:B------:R-:W-:-:S04]  /*5850*/  ISETP.GT.AND P6, PT, R15, 0x9, PT ;  /* 0x000000090f00780c */ /* 0x000fc80003fc4270 */
[----:B------:R-:W-:-:S13]  /*5860*/  ISETP.GT.AND P6, PT, R16, 0x40, P6 ;  /* 0x000000401000780c */ /* 0x000fda00037c4270 */
[----:B0-----:R-:W-:Y:S02]  /*5870*/  @P6 IMAD.MOV.U32 R2, RZ, RZ, R8 ;  /* 0x000000ffff026224 */ /* 0x001fe400078e0008 */
[----:B------:R-:W-:-:S05]  /*5880*/  @P6 IMAD.MOV.U32 R3, RZ, RZ, R9 ;  /* 0x000000ffff036224 */ /* 0x000fca00078e0009 */
[----:B------:R0:W-:Y:S01]  /*5890*/  @P6 STG.E.U16 desc[UR12][R2.64+0x12], R29 ;  /* 0x0000121d02006986 */ /* 0x0001e2000c10150c */
[----:B------:R-:W-:-:S04]  /*58a0*/  ISETP.GT.AND P6, PT, R15, 0x8, PT ;  /* 0x000000080f00780c */ /* 0x000fc80003fc4270 */
[----:B------:R-:W-:-:S13]  /*58b0*/  ISETP.GT.AND P6, PT, R16, 0x48, P6 ;  /* 0x000000481000780c */ /* 0x000fda00037c4270 */
        /* <DEDUP_REMOVED lines=66> */
[C---:B------:R-:W-:Y:S02]  /*5ce0*/  ISETP.GT.AND P6, PT, R16.reuse, 0x40, P5 ;  /* 0x000000401000780c */ /* 0x040fe40002fc4270 */
[----:B------:R-:W-:-:S11]  /*5cf0*/  ISETP.GT.AND P5, PT, R16, 0x48, P5 ;  /* 0x000000481000780c */ /* 0x000fd60002fa4270 */
        /* <DEDUP_REMOVED lines=9> */
[----:B------:R-:W-:Y:S01]  /*5d90*/  ISETP.GT.AND P4, PT, R16, 0x48, P4 ;  /* 0x000000481000780c */ /* 0x000fe20002784270 */
        /* <DEDUP_REMOVED lines=17> */
[----:B------:R0:W-:Y:S02]  /*5eb0*/  @P0 STG.E.U16 desc[UR12][R2.64+0x62], R49 ;  /* 0x0000623102000986 */ /* 0x0001e4000c10150c */
        /* <DEDUP_REMOVED lines=8> */
[----:B------:R0:W-:Y:S04]  /*5f40*/  @P6 STG.E.U16 desc[UR12][R2.64+0x70], R52 ;  /* 0x0000703402006986 */ /* 0x0001e8000c10150c */
[----:B------:R1:W-:Y:S01]  /*5f50*/  @P5 STG.E.U16 desc[UR12][R8.64+0x72], R53 ;  /* 0x0000723508005986 */ /* 0x0003e2000c10150c */
[----:B0-----:R-:W-:Y:S02]  /*5f60*/  @P2 IMAD.MOV.U32 R2, RZ, RZ, R6 ;  /* 0x000000ffff022224 */ /* 0x001fe400078e0006 */
[----:B------:R-:W-:-:S05]  /*5f70*/  @P2 IMAD.MOV.U32 R3, RZ, RZ, R7 ;  /* 0x000000ffff032224 */ /* 0x000fca00078e0007 */
[----:B------:R1:W-:Y:S01]  /*5f80*/  @P2 STG.E.U16 desc[UR12][R2.64+0x70], R54 ;  /* 0x0000703602002986 */ /* 0x0003e2000c10150c */
[----:B------:R-:W-:Y:S05]  /*5f90*/  @!P1 EXIT ;  /* 0x000000000000994d */ /* 0x000fea0003800000 */
[----:B------:R-:W-:-:S05]  /*5fa0*/  F2FP.BF16.F32.PACK_AB R0, RZ, R0 ;  /* 0x00000000ff00723e */ /* 0x000fca00000010ff */
[----:B------:R-:W-:Y:S01]  /*5fb0*/  STG.E.U16 desc[UR12][R6.64+0x72], R0 ;  /* 0x0000720006007986 */ /* 0x000fe2000c10150c */
[----:B------:R-:W-:Y:S05]  /*5fc0*/  EXIT ;  /* 0x000000000000794d */ /* 0x000fea0003800000 */
.L_x_10:
[----:B------:R-:W-:-:S13]  /*5fd0*/  ISETP.NE.AND P0, PT, R6, RZ, PT ;  /* 0x000000ff0600720c */ /* 0x000fda0003f05270 */
[----:B------:R-:W-:Y:S05]  /*5fe0*/  @P0 EXIT ;  /* 0x000000000000094d */ /* 0x000fea0003800000 */
[----:B------:R-:W-:-:S13]  /*5ff0*/  ELECT P0, URZ, PT ;  /* 0x00000000003f782f */ /* 0x000fda0003800000 */
[----:B------:R-:W-:Y:S05]  /*6000*/  @!P0 BRA `(.L_x_145) ;  /* 0x0000000400c08947 */ /* 0x000fea0003800000 */
[----:B------:R-:W-:Y:S02]  /*6010*/  ISETP.GE.AND P0, PT, R3, 0x1, PT ;  /* 0x000000010300780c */ /* 0x000fe40003f06270 */
[----:B------:R-:W-:-:S04]  /*6020*/  SHF.R.S32.HI R7, RZ, 0x1f, R8 ;  /* 0x0000001fff077819 */ /* 0x000fc80000011408 */
[----:B------:R-:W-:-:S07]  /*6030*/  LEA.HI R7, R7, R8, RZ, 0x7 ;  /* 0x0000000807077211 */ /* 0x000fce00078f38ff */
[----:B------:R-:W-:Y:S05]  /*6040*/  @!P0 BRA `(.L_x_145) ;  /* 0x0000000400b08947 */ /* 0x000fea0003800000 */
[----:B------:R-:W0:Y:S01]  /*6050*/  S2R R4, SR_CTAID.X ;  /* 0x0000000000047919 */ /* 0x000e220000002500 */
[----:B------:R-:W-:Y:S01]  /*6060*/  LOP3.LUT R7, R7, 0xffffff80, RZ, 0xc0, !PT ;  /* 0xffffff8007077812 */ /* 0x000fe200078ec0ff */
[----:B------:R-:W-:Y:S01]  /*6070*/  ULDC UR4, c[0x0][0x384] ;  /* 0x0000e10000047ab9 */ /* 0x000fe20000000800 */
[----:B------:R-:W-:Y:S01]  /*6080*/  LOP3.LUT P0, RZ, R8, 0x1f, RZ, 0xc0, !PT ;  /* 0x0000001f08ff7812 */ /* 0x000fe2000780c0ff */
[----:B------:R-:W1:Y:S01]  /*6090*/  S2R R12, SR_CTAID.Y ;  /* 0x00000000000c7919 */ /* 0x000e620000002600 */
[----:B-----5:R-:W-:Y:S01]  /*60a0*/  IMAD R0, R10, R11, RZ ;  /* 0x0000000b0a007224 */ /* 0x020fe200078e02ff */
[----:B------:R-:W-:Y:S01]  /*60b0*/  ULDC UR5, c[0x0][0x388] ;  /* 0x0000e20000057ab9 */ /* 0x000fe20000000800 */
[----:B------:R-:W-:Y:S01]  /*60c0*/  IMAD.IADD R7, R8, 0x1, -R7 ;  /* 0x0000000108077824 */ /* 0x000fe200078e0a07 */
[----:B------:R-:W-:Y:S01]  /*60d0*/  LOP3.LUT R20, R2, 0x2, RZ, 0xfc, !PT ;  /* 0x0000000202147812 */ /* 0x000fe200078efcff */
[----:B------:R-:W-:Y:S01]  /*60e0*/  IMAD.MOV.U32 R6, RZ, RZ, RZ ;  /* 0x000000ffff067224 */ /* 0x000fe200078e00ff */
[----:B------:R-:W-:Y:S01]  /*60f0*/  CS2R R8, SRZ ;  /* 0x0000000000087805 */ /* 0x000fe2000001ff00 */
[----:B------:R-:W-:Y:S01]  /*6100*/  IMAD.MOV.U32 R10, RZ, RZ, RZ ;  /* 0x000000ffff0a7224 */ /* 0x000fe200078e00ff */
[----:B------:R-:W-:Y:S01]  /*6110*/  ISETP.NE.AND P1, PT, R7, RZ, PT ;  /* 0x000000ff0700720c */ /* 0x000fe20003f25270 */
[----:B------:R-:W-:Y:S01]  /*6120*/  IMAD R0, R5, R0, 0x1 ;  /* 0x0000000105007424 */ /* 0x000fe200078e0200 */
[----:B------:R-:W-:Y:S01]  /*6130*/  ISETP.NE.OR P0, PT, R7, RZ, !P0 ;  /* 0x000000ff0700720c */ /* 0x000fe20004705670 */
[----:B------:R-:W-:-:S02]  /*6140*/  IMAD.MOV.U32 R7, RZ, RZ, 0x1 ;  /* 0x00000001ff077424 */ /* 0x000fc400078e00ff */
[----:B0-----:R-:W-:-:S04]  /*6150*/  IMAD.SHL.U32 R18, R4, 0x80, RZ ;  /* 0x0000008004127824 */ /* 0x001fc800078e00ff */
[----:B------:R-:W-:-:S04]  /*6160*/  IMAD.HI.U32 R4, R18, UR4, RZ ;  /* 0x0000000412047c27 */ /* 0x000fc8000f8e00ff */
[----:B-1----:R-:W-:Y:S01]  /*6170*/  IMAD.SHL.U32 R19, R12, 0x40, RZ ;  /* 0x000000400c137824 */ /* 0x002fe200078e00ff */
[----:B------:R-:W-:-:S07]  /*6180*/  SHF.R.U32.HI R4, RZ, UR5, R4 ;  /* 0x00000005ff047c19 */ /* 0x000fce0008011604 */
.L_x_149:
[----:B------:R-:W0:Y:S01]  /*6190*/  S2R R12, SR_CgaCtaId ;  /* 0x00000000000c7919 */ /* 0x000e220000008800 */
[----:B------:R-:W-:-:S04]  /*61a0*/  MOV R11, 0x400 ;  /* 0x00000400000b7802 */ /* 0x000fc80000000f00 */
[----:B0-----:R-:W-:Y:S02]  /*61b0*/  LEA R21, R12, R11, 0x18 ;  /* 0x0000000b0c157211 */ /* 0x001fe400078ec0ff */
[----:B------:R-:W-:-:S03]  /*61c0*/  SHF.L.U32 R11, R7, 0x1f, RZ ;  /* 0x0000001f070b7819 */ /* 0x000fc600000006ff */
[----:B------:R-:W-:-:S07]  /*61d0*/  IMAD R12, R6, 0x8, R21 ;  /* 0x00000008060c7824 */ /* 0x000fce00078e0215 */
.L_x_146:
[----:B0-----:R0:W1:Y:S02]  /*61e0*/  SYNCS.PHASECHK.TRANS64.TRYWAIT P2, [R12+URZ+0x36048], R11 ;  /* 0x0360480b0c0075a7 */ /* 0x001064000804017f */
[----:B-1----:R-:W-:Y:S05]  /*61f0*/  @!P2 NANOSLEEP.SYNCS 0x989680 ;  /* 0x009896800000a95d */ /* 0x002fea0003900000 */
[----:B------:R-:W1:Y:S02]  /*6200*/  @!P2 SYNCS.PHASECHK.TRANS64 P2, [R12+URZ+0x36048], R11 ;  /* 0x0360480b0c00a5a7 */ /* 0x000e64000804007f */
[----:B-1----:R-:W-:Y:S05]  /*6210*/  @!P2 BRA `(.L_x_146) ;  /* 0xfffffffc00f0a947 */ /* 0x002fea000383ffff */
[----:B0-----:R-:W0:Y:S02]  /*6220*/  @!P1 LDC R11, c[0x0][0x500] ;  /* 0x00014000ff0b9b82 */ /* 0x001e240000000800 */
[----:B0-----:R0:W-:Y:S02]  /*6230*/  @!P1 SYNCS.ARRIVE.TRANS64 RZ, [R12+URZ+0x36000], R11 ;  /* 0x0360000b0cff99a7 */ /* 0x0011e4000800003f */
[----:B0-----:R-:W-:-:S04]  /*6240*/  PRMT R11, R20, 0x9910, RZ ;  /* 0x00009910140b7816 */ /* 0x001fc800000000ff */
[----:B------:R-:W-:-:S13]  /*6250*/  ISETP.NE.AND P2, PT, R11, 0x2, PT ;  /* 0x000000020b00780c */ /* 0x000fda0003f45270 */
[----:B------:R-:W-:Y:S05]  /*6260*/  @P2 BRA `(.L_x_147) ;  /* 0x0000000000042947 */ /* 0x000fea0003800000 */
[----:B------:R-:W-:Y:S01]  /*6270*/  BPT.TRAP 0x1 ;  /* 0x000000040000795c */ /* 0x000fe20000300000 */
.L_x_147:
[----:B------:R-:W-:Y:S05]  /*6280*/  @P0 BRA `(.L_x_148) ;  /* 0x0000000000040947 */ /* 0x000fea0003800000 */
[----:B------:R-:W-:Y:S01]  /*6290*/  BPT.TRAP 0x1 ;  /* 0x000000040000795c */ /* 0x000fe20000300000 */
.L_x_148:
[----:B------:R-:W0:Y:S01]  /*62a0*/  LDC R13, c[0x0][0x380] ;  /* 0x0000e000ff0d7b82 */ /* 0x000e220000000800 */
[----:B------:R-:W-:Y:S01]  /*62b0*/  R2UR UR4, R4 ;  /* 0x00000000040472ca */ /* 0x000fe200000e0000 */
[----:B------:R-:W-:Y:S01]  /*62c0*/  ULDC UR20, c[0x0][0x38c] ;  /* 0x0000e30000147ab9 */ /* 0x000fe20000000800 */
[----:B------:R-:W-:Y:S01]  /*62d0*/  R2UR UR5, R18 ;  /* 0x00000000120572ca */ /* 0x000fe200000e0000 */
[----:B------:R-:W-:Y:S01]  /*62e0*/  UISETP.NE.AND UP0, UPT, UR20, 0x1, UPT ;  /* 0x000000011400788c */ /* 0x000fe2000bf05270 */
[----:B------:R-:W-:Y:S01]  /*62f0*/  R2UR UR17, R12 ;  /* 0x000000000c1172ca */ /* 0x000fe200000e0000 */
[C---:B------:R-:W-:Y:S01]  /*6300*/  VIADD R12, R10.reuse, 0x1 ;  /* 0x000000010a0c7836 */ /* 0x040fe20000000000 */
[----:B------:R-:W-:Y:S01]  /*6310*/  R2UR UR18, R10 ;  /* 0x000000000a1272ca */ /* 0x000fe200000e0000 */
[----:B---3--:R-:W1:Y:S01]  /*6320*/  LDC.64 R14, c[0x0][0x3b8] ;  /* 0x0000ee00ff0e7b82 */ /* 0x008e620000000a00 */
[----:B------:R-:W-:Y:S01]  /*6330*/  R2UR UR9, R21 ;  /* 0x00000000150972ca */ /* 0x000fe200000e0000 */
[----:B------:R-:W-:Y:S01]  /*6340*/  VIADD R0, R0, 0xffffffff ;  /* 0xffffffff00007836 */ /* 0x000fe20000000000 */
[----:B------:R-:W-:Y:S01]  /*6350*/  R2UR UR16, R6 ;  /* 0x00000000061072ca */ /* 0x000fe200000e0000 */
[----:B------:R-:W-:Y:S01]  /*6360*/  ULDC.64 UR24, c[0x0][0x198] ;  /* 0x0000660000187ab9 */ /* 0x000fe20000000a00 */
[----:B------:R-:W-:Y:S01]  /*6370*/  R2UR UR12, R9 ;  /* 0x00000000090c72ca */ /* 0x000fe200000e0000 */
[----:B------:R-:W-:Y:S01]  /*6380*/  ULDC.64 UR14, c[0x0][0x3b0] ;  /* 0x0000ec00000e7ab9 */ /* 0x000fe20000000a00 */
[----:B------:R-:W-:Y:S01]  /*6390*/  @UP0 ULDC.64 UR10, c[0x0][0x390] ;  /* 0x0000e400000a0ab9 */ /* 0x000fe20000000a00 */
[----:B------:R-:W1:Y:S01]  /*63a0*/  LDC.64 R16, c[0x0][0x3d8] ;  /* 0x0000f600ff107b82 */ /* 0x000e620000000a00 */
[----:B------:R-:W-:Y:S01]  /*63b0*/  R2UR UR13, R8 ;  /* 0x00000000080d72ca */ /* 0x000fe200000e0000 */
[----:B------:R-:W-:Y:S01]  /*63c0*/  ULDC.64 UR22, c[0x0][0x3d0] ;  /* 0x0000f40000167ab9 */ /* 0x000fe20000000a00 */
[----:B------:R-:W-:Y:S01]  /*63d0*/  ISETP.GT.AND P5, PT, R0, 0x1, PT ;  /* 0x000000010000780c */ /* 0x000fe20003fa4270 */
[----:B------:R-:W-:-:S02]  /*63e0*/  USHF.L.U32 UR18, UR18, 0x6, URZ ;  /* 0x0000000612127899 */ /* 0x000fc4000800063f */
[----:B------:R-:W-:Y:S01]  /*63f0*/  UIADD3 UR17, UR17, 0x36000, URZ ;  /* 0x0003600011117890 */ /* 0x000fe2000fffe03f */
[----:B0-----:R-:W-:Y:S01]  /*6400*/  ISETP.NE.AND P2, PT, R13, 0x1, PT ;  /* 0x000000010d00780c */ /* 0x001fe20003f45270 */
[----:B------:R-:W-:Y:S01]  /*6410*/  ULEA UR16, UR16, UR9, 0xe ;  /* 0x0000000910107291 */ /* 0x000fe2000f8e703f */
[----:B------:R-:W-:Y:S01]  /*6420*/  UMOV UR26, 0x0 ;  /* 0x00000000001a7882 */ /* 0x000fe20000000000 */
[----:B------:R-:W-:-:S03]  /*6430*/  UMOV UR27, 0x10000000 ;  /* 0x10000000001b7882 */ /* 0x000fc60000000000 */
[----:B------:R-:W-:-:S07]  /*6440*/  UMOV UR9, UR17 ;  /* 0x0000001100097c82 */ /* 0x000fce0008000000 */
[----:B------:R-:W-:Y:S01]  /*6450*/  @P2 IMAD.U32 R11, RZ, RZ, UR4 ;  /* 0x00000004ff0b2e24 */ /* 0x000fe2000f8e00ff */
[----:B------:R-:W-:Y:S01]  /*6460*/  UIADD3 UR4, UP1, UR24, 0xf0, URZ ;  /* 0x000000f018047890 */ /* 0x000fe2000ff3e03f */
[----:B-1----:R-:W-:Y:S01]  /*6470*/  IMAD R10, R8, R15, R17 ;  /* 0x0000000f080a7224 */ /* 0x002fe200078e0211 */
[----:B------:R-:W-:Y:S02]  /*6480*/  UIADD3 UR24, UP2, UR24, 0x1f0, URZ ;  /* 0x000001f018187890 */ /* 0x000fe4000ff5e03f */
[----:B------:R-:W-:Y:S01]  /*6490*/  @P2 R2UR UR5, R11 ;  /* 0x000000000b0522ca */ /* 0x000fe200000e0000 */
[----:B------:R-:W-:Y:S01]  /*64a0*/  IMAD R11, R6, 0x2000, R21 ;  /* 0x00002000060b7824 */ /* 0x000fe200078e0215 */
[----:B------:R-:W-:Y:S01]  /*64b0*/  ISETP.NE.AND P2, PT, R12, R5, PT ;  /* 0x000000050c00720c */ /* 0x000fe20003f45270 */
[----:B------:R-:W-:-:S03]  /*64c0*/  VIADD R6, R6, 0x1 ;  /* 0x0000000106067836 */ /* 0x000fc60000000000 */
[----:B------:R-:W-:Y:S01]  /*64d0*/  R2UR UR8, R11 ;  /* 0x000000000b0872ca */ /* 0x000fe200000e0000 */
[----:B------:R-:W-:Y:S01]  /*64e0*/  IMAD R11, R9, R14, R16 ;  /* 0x0000000e090b7224 */ /* 0x000fe200078e0210 */
[C---:B------:R-:W-:Y:S01]  /*64f0*/  ISETP.NE.AND P4, PT, R6.reuse, 0x9, PT ;  /* 0x000000090600780c */ /* 0x040fe20003f85270 */
[----:B------:R-:W0:Y:S03]  /*6500*/  LDC R14, c[0x0][0x3c8] ;  /* 0x0000f200ff0e7b82 */ /* 0x000e260000000800 */
[----:B------:R-:W-:Y:S01]  /*6510*/  PRMT R10, R11, 0x40, R10 ;  /* 0x000000400b0a7816 */ /* 0x000fe2000000000a */
[----:B------:R-:W-:Y:S01]  /*6520*/  UIADD3 UR6, -UR5, URZ, URZ ;  /* 0x0000003f05067290 */ /* 0x000fe2000fffe13f */
[----:B------:R-:W-:Y:S01]  /*6530*/  VIADD R11, R9, 0x1 ;  /* 0x00000001090b7836 */ /* 0x000fe20000000000 */
[----:B------:R-:W-:Y:S01]  /*6540*/  UMOV UR21, UR5 ;  /* 0x0000000500157c82 */ /* 0x000fe20008000000 */
[----:B------:R-:W-:Y:S01]  /*6550*/  @P2 IMAD.MOV R11, RZ, RZ, R9 ;  /* 0x000000ffff0b2224 */ /* 0x000fe200078e0209 */
[----:B------:R-:W-:-:S02]  /*6560*/  SEL R6, R6, RZ, P4 ;  /* 0x000000ff06067207 */ /* 0x000fc40002000000 */
[----:B------:R-:W-:Y:S01]  /*6570*/  IMAD R13, R13, UR6, R18 ;  /* 0x000000060d0d7c24 */ /* 0x000fe2000f8e0212 */
[----:B------:R-:W-:Y:S02]  /*6580*/  UIMAD.WIDE.U32 UR6, UR5, UR10, URZ ;  /* 0x0000000a050672a5 */ /* 0x000fe4000f8e003f */
[----:B------:R-:W-:Y:S02]  /*6590*/  UIADD3 UR8, UR8, 0x24000, URZ ;  /* 0x0002400008087890 */ /* 0x000fe4000fffe03f */
[----:B------:R-:W-:Y:S01]  /*65a0*/  @UP0 USHF.R.U32.HI UR21, URZ, UR11, UR7 ;  /* 0x0000000b3f150299 */ /* 0x000fe20008011607 */
[----:B------:R-:W-:Y:S01]  /*65b0*/  R2UR UR19, R13 ;  /* 0x000000000d1372ca */ /* 0x000fe200000e0000 */
[----:B------:R-:W-:Y:S01]  /*65c0*/  UMOV UR10, UR18 ;  /* 0x00000012000a7c82 */ /* 0x000fe20008000000 */
[----:B------:R-:W-:Y:S01]  /*65d0*/  R2UR UR7, R10 ;  /* 0x000000000a0772ca */ /* 0x000fe200000e0000 */
[----:B------:R-:W-:Y:S01]  /*65e0*/  UIADD3 UR6, -UR21, URZ, URZ ;  /* 0x0000003f15067290 */ /* 0x000fe2000fffe13f */
[----:B------:R-:W-:Y:S01]  /*65f0*/  R2UR UR11, R19 ;  /* 0x00000000130b72ca */ /* 0x000fe200000e0000 */
[----:B------:R-:W-:Y:S01]  /*6600*/  VIADD R13, R8, 0x1 ;  /* 0x00000001080d7836 */ /* 0x000fe20000000000 */
[----:B------:R-:W-:Y:S01]  /*6610*/  SEL R10, RZ, 0x1, P4 ;  /* 0x00000001ff0a7807 */ /* 0x000fe20002000000 */
[----:B------:R-:W-:Y:S01]  /*6620*/  UIMAD UR20, UR20, UR6, UR5 ;  /* 0x00000006141472a4 */ /* 0x000fe2000f8e0205 */
[----:B0-----:R-:W-:Y:S01]  /*6630*/  ISETP.NE.AND P3, PT, R11, R14, PT ;  /* 0x0000000e0b00720c */ /* 0x001fe20003f65270 */
[----:B------:R-:W-:Y:S01]  /*6640*/  UIADD3.X UR5, URZ, UR25, URZ, UP1, !UPT ;  /* 0x000000193f057290 */ /* 0x000fe20008ffe43f */
[----:B------:R-:W-:Y:S01]  /*6650*/  LOP3.LUT R7, R7, R10, RZ, 0x3c, !PT ;  /* 0x0000000a07077212 */ /* 0x000fe200078e3cff */
[----:B------:R-:W-:Y:S01]  /*6660*/  UIMAD UR20, UR20, UR15, UR23 ;  /* 0x0000000f141472a4 */ /* 0x000fe2000f8e0217 */
[----:B------:R-:W-:Y:S01]  /*6670*/  SEL R10, R12, RZ, P2 ;  /* 0x000000ff0c0a7207 */ /* 0x000fe20001000000 */
[----:B------:R-:W-:Y:S01]  /*6680*/  UIMAD UR19, UR19, UR14, UR22 ;  /* 0x0000000e131372a4 */ /* 0x000fe2000f8e0216 */
[----:B------:R-:W-:Y:S01]  /*6690*/  SEL R9, R11, RZ, P3 ;  /* 0x000000ff0b097207 */ /* 0x000fe20001800000 */
[----:B------:R-:W-:-:S02]  /*66a0*/  UPRMT UR6, UR7, 0x5410, URZ ;  /* 0x0000541007067896 */ /* 0x000fc4000800003f */
[----:B------:R-:W-:-:S04]  /*66b0*/  UIADD3.X UR25, URZ, UR25, URZ, UP2, !UPT ;  /* 0x000000193f197290 */ /* 0x000fc800097fe43f */
[----:B------:R-:W-:-:S03]  /*66c0*/  @P3 IMAD.MOV R13, RZ, RZ, R8 ;  /* 0x000000ffff0d3224 */ /* 0x000fc600078e0208 */
[----:B------:R0:W-:Y:S01]  /*66d0*/  UTMALDG.4D.IM2COL [UR16], [UR4], UR6 ;  /* 0x00000010040073b4 */ /* 0x0001e20008058006 */
[----:B------:R-:W-:Y:S01]  /*66e0*/  IMAD.MOV.U32 R8, RZ, RZ, R13 ;  /* 0x000000ffff087224 */ /* 0x000fe200078e000d */
[----:B------:R0:W-:Y:S02]  /*66f0*/  UTMALDG.4D [UR8], [UR24], desc[UR26] ;  /* 0x00001a08180075b4 */ /* 0x0001e40008019000 */
[----:B0-----:R-:W-:Y:S05]  /*6700*/  @P5 BRA `(.L_x_149) ;  /* 0xfffffff800a05947 */ /* 0x001fea000383ffff */
.L_x_145:
[----:B------:R-:W-:Y:S01]  /*6710*/  ISETP.GE.U32.AND P2, PT, R3, 0x9, PT ;  /* 0x000000090300780c */ /* 0x000fe20003f46070 */
[----:B------:R-:W-:Y:S05]  /*6720*/  WARPSYNC.ALL ;  /* 0x0000000000007948 */ /* 0x000fea0003800000 */
[----:B------:R-:W-:-:S07]  /*6730*/  ELECT P1, URZ, PT ;  /* 0x00000000003f782f */ /* 0x000fce0003820000 */
[----:B------:R-:W-:-:S05]  /*6740*/  @P2 IMAD.WIDE.U32 R4, R3, 0x38e38e39, RZ ;  /* 0x38e38e3903042825 */ /* 0x000fca00078e00ff */
[----:B-----5:R-:W-:-:S04]  /*6750*/  @P2 SHF.R.U32.HI R0, RZ, 0x1, R5 ;  /* 0x00000001ff002819 */ /* 0x020fc80000011605 */
[----:B------:R-:W-:-:S04]  /*6760*/  @P2 LOP3.LUT R0, R0, 0x1, RZ, 0xc0, !PT ;  /* 0x0000000100002812 */ /* 0x000fc800078ec0ff */
[----:B------:R-:W-:Y:S01]  /*6770*/  @P2 ISETP.NE.U32.AND P0, PT, R0, 0x1, PT ;  /* 0x000000010000280c */ /* 0x000fe20003f05070 */
[----:B------:R-:W-:-:S12]  /*6780*/  @!P1 EXIT ;  /* 0x000000000000994d */ /* 0x000fd80003800000 */
[----:B------:R-:W-:Y:S01]  /*6790*/  LOP3.LUT R2, R2, 0x2, RZ, 0xfc, !PT ;  /* 0x0000000202027812 */ /* 0x000fe200078efcff */
[----:B------:R-:W-:Y:S01]  /*67a0*/  IMAD.MOV.U32 R0, RZ, RZ, 0x1 ;  /* 0x00000001ff007424 */ /* 0x000fe200078e00ff */
[----:B------:R-:W-:Y:S02]  /*67b0*/  @P2 ISETP.NE.U32.AND.EX P0, PT, RZ, RZ, PT, P0 ;  /* 0x000000ffff00220c */ /* 0x000fe40003f05100 */
[----:B------:R-:W-:Y:S02]  /*67c0*/  ISETP.NE.AND P1, PT, R2, 0x3, PT ;  /* 0x000000030200780c */ /* 0x000fe40003f25270 */
[----:B------:R-:W-:-:S11]  /*67d0*/  @P2 SEL R0, RZ, 0x1, !P0 ;  /* 0x00000001ff002807 */ /* 0x000fd60004000000 */
[----:B------:R-:W-:Y:S05]  /*67e0*/  @!P1 BRA `(.L_x_150) ;  /* 0x0000000000049947 */ /* 0x000fea0003800000 */
[----:B------:R-:W-:Y:S01]  /*67f0*/  BPT.TRAP 0x1 ;  /* 0x000000040000795c */ /* 0x000fe20000300000 */
.L_x_150:
[----:B------:R-:W0:Y:S01]  /*6800*/  S2R R7, SR_CgaCtaId ;  /* 0x0000000000077919 */ /* 0x000e220000008800 */
[----:B------:R-:W-:Y:S01]  /*6810*/  IMAD.WIDE.U32 R4, R3, 0x38e38e39, RZ ;  /* 0x38e38e3903047825 */ /* 0x000fe200078e00ff */
[----:B------:R-:W-:-:S04]  /*6820*/  MOV R2, 0x400 ;  /* 0x0000040000027802 */ /* 0x000fc80000000f00 */
[----:B------:R-:W-:Y:S02]  /*6830*/  SHF.R.U32.HI R4, RZ, 0x1, R5 ;  /* 0x00000001ff047819 */ /* 0x000fe40000011605 */
[----:B------:R-:W-:-:S03]  /*6840*/  SHF.L.U32 R5, R0, 0x1f, RZ ;  /* 0x0000001f00057819 */ /* 0x000fc600000006ff */
[----:B------:R-:W-:Y:S01]  /*6850*/  IMAD R3, R4, -0x9, R3 ;  /* 0xfffffff704037824 */ /* 0x000fe200078e0203 */
[----:B0-----:R-:W-:-:S05]  /*6860*/  LEA R2, R7, R2, 0x18 ;  /* 0x0000000207027211 */ /* 0x001fca00078ec0ff */
[----:B------:R-:W-:-:S04]  /*6870*/  VIADD R2, R2, 0x36048 ;  /* 0x0003604802027836 */ /* 0x000fc80000000000 */
[----:B------:R-:W-:-:S07]  /*6880*/  IMAD R4, R3, 0x8, R2 ;  /* 0x0000000803047824 */ /* 0x000fce00078e0202 */
.L_x_151:
[----:B0-----:R0:W1:Y:S02]  /*6890*/  SYNCS.PHASECHK.TRANS64.TRYWAIT P0, [R4+URZ], R5 ;  /* 0x00000005040075a7 */ /* 0x001064000800017f */
[----:B-1----:R-:W-:Y:S05]  /*68a0*/  @!P0 NANOSLEEP.SYNCS 0x989680 ;  /* 0x009896800000895d */ /* 0x002fea0003900000 */
[----:B------:R-:W1:Y:S02]  /*68b0*/  @!P0 SYNCS.PHASECHK.TRANS64 P0, [R4+URZ], R5 ;  /* 0x00000005040085a7 */ /* 0x000e64000800007f */
[----:B-1----:R-:W-:Y:S05]  /*68c0*/  @!P0 BRA `(.L_x_151) ;  /* 0xfffffffc00f08947 */ /* 0x002fea000383ffff */
[----:B------:R-:W-:-:S05]  /*68d0*/  VIADD R3, R3, 0x1 ;  /* 0x0000000103037836 */ /* 0x000fca0000000000 */
[----:B------:R-:W-:-:S04]  /*68e0*/  ISETP.NE.AND P0, PT, R3, 0x9, PT ;  /* 0x000000090300780c */ /* 0x000fc80003f05270 */
[----:B0-----:R-:W-:Y:S02]  /*68f0*/  SEL R5, RZ, 0x1, P0 ;  /* 0x00000001ff057807 */ /* 0x001fe40000000000 */
[----:B------:R-:W-:Y:S02]  /*6900*/  SEL R3, R3, RZ, P0 ;  /* 0x000000ff03037207 */ /* 0x000fe40000000000 */
[----:B------:R-:W-:-:S03]  /*6910*/  LOP3.LUT R7, R0, R5, RZ, 0x3c, !PT ;  /* 0x0000000500077212 */ /* 0x000fc600078e3cff */
[----:B------:R-:W-:Y:S01]  /*6920*/  IMAD R0, R3, 0x8, R2 ;  /* 0x0000000803007824 */ /* 0x000fe200078e0202 */
[----:B------:R-:W-:-:S07]  /*6930*/  SHF.L.U32 R5, R7, 0x1f, RZ ;  /* 0x0000001f07057819 */ /* 0x000fce00000006ff */
.L_x_152:
        /* <DEDUP_REMOVED lines=11> */
.L_x_153:
        /* <DEDUP_REMOVED lines=11> */
.L_x_154:
        /* <DEDUP_REMOVED lines=11> */
.L_x_155:
        /* <DEDUP_REMOVED lines=11> */
.L_x_156:
        /* <DEDUP_REMOVED lines=11> */
.L_x_157:
        /* <DEDUP_REMOVED lines=11> */
.L_x_158:
        /* <DEDUP_REMOVED lines=11> */
.L_x_159:
[----:B0-----:R0:W1:Y:S02]  /*6e10*/  SYNCS.PHASECHK.TRANS64.TRYWAIT P0, [R3+URZ], R0 ;  /* 0x00000000030075a7 */ /* 0x001064000800017f */
[----:B-1----:R-:W-:Y:S05]  /*6e20*/  @!P0 NANOSLEEP.SYNCS 0x989680 ;  /* 0x009896800000895d */ /* 0x002fea0003900000 */
[----:B------:R-:W1:Y:S02]  /*6e30*/  @!P0 SYNCS.PHASECHK.TRANS64 P0, [R3+URZ], R0 ;  /* 0x00000000030085a7 */ /* 0x000e64000800007f */
[----:B-1----:R-:W-:Y:S05]  /*6e40*/  @P0 EXIT ;  /* 0x000000000000094d */ /* 0x002fea0003800000 */
[----:B------:R-:W-:Y:S05]  /*6e50*/  BRA `(.L_x_159) ;  /* 0xfffffffc00ec7947 */ /* 0x000fea000383ffff */
.L_x_160:
[----:B------:R-:W-:-:S00]  /*6e60*/  BRA `(.L_x_160) ;  /* 0xfffffffc00fc7947 */ /* 0x000fc0000383ffff */
[----:B------:R-:W-:-:S00]  /*6e70*/  NOP ;  /* 0x0000000000007918 */ /* 0x000fc00000000000 */
        /* <DEDUP_REMOVED lines=8> */
.L_x_161:


//--------------------- .nv.shared._ZN7cutlass13device_kernelINS_4conv6kernel13ConvUniversalINS1_16ConvProblemShapeILNS1_8OperatorE0ELi2EEENS1_10collective14CollectiveConvINS1_46MainloopSm90TmaGmmaWarpSpecializedImplicitGemmILS5_0ELi9ELi2EN4cute5tupleIJNSA_1CILi1EEESD_SD_EEENS1_36KernelImplicitTmaWarpSpecializedSm90ELi1EEENSB_IJNSC_ILi128EEENSC_ILi64EEENSB_IJSI_EEEEEENS_10bfloat16_tESL_NSA_8TiledMMAINSA_8MMA_AtomIJNSA_4SM904GMMA27MMA_64x64x16_F32BF16BF16_SSILNSP_5MajorE0ELSR_0ELNSP_7ScaleInE1ELSS_1EEEEEENSA_6LayoutISE_NSB_IJNSC_ILi0EEESW_SW_EEEEENSB_IJNSA_10UnderscoreESZ_SZ_EEEEENS7_6detail26Sm90ImplicitGemmTileTraitsINSA_20SM90_TMA_LOAD_IM2COLENSA_14ComposedLayoutINSA_7SwizzleILi3ELi4ELi3EEENSA_18smem_ptr_flag_bitsILi16EEENSV_INSB_IJNSB_IJNSC_ILi8EEENSC_ILi16EEEEEENSB_IJSI_SD_EEENSB_IJSD_NSC_ILi9EEEEEEEEENSB_IJNSB_IJSI_NSC_ILi512EEEEEENSB_IJSD_SW_EEENSB_IJSW_NSC_ILi8192EEEEEEEEEEEEEvEENS13_INSA_13SM90_TMA_LOADENS15_IS17_S19_NSV_INSB_IJNSB_IJS1A_S1A_EEES1D_S1F_EEENSB_IJS1I_S1J_NSB_IJSW_NSC_ILi4096EEEEEEEEEEEEEvEEEENS_8epilogue10collective6detail29Sm90TmaWarpSpecializedAdapterINS21_15DefaultEpilogueISL_NSB_IJNSB_IJlllEEESD_SW_EEES26_NS20_6thread17LinearCombinationISL_Li1EffLNS27_9ScaleType4KindE0ELNS_15FloatRoundStyleE2ESL_EENS_4gemm15EpilogueDefaultEEEEEvvEEEEvNT_6ParamsE --------------------------
	.section	.nv.shared._ZN7cutlass13device_kernelINS_4conv6kernel13ConvUniversalINS1_16ConvProblemShapeILNS1_8OperatorE0ELi2EEENS1_10collective14CollectiveConvINS1_46MainloopSm90TmaGmmaWarpSpecializedImplicitGemmILS5_0ELi9ELi2EN4cute5tupleIJNSA_1CILi1EEESD_SD_EEENS1_36KernelImplicitTmaWarpSpecializedSm90ELi1EEENSB_IJNSC_ILi128EEENSC_ILi64EEENSB_IJSI_EEEEEENS_10bfloat16_tESL_NSA_8TiledMMAINSA_8MMA_AtomIJNSA_4SM904GMMA27MMA_64x64x16_F32BF16BF16_SSILNSP_5MajorE0ELSR_0ELNSP_7ScaleInE1ELSS_1EEEEEENSA_6LayoutISE_NSB_IJNSC_ILi0EEESW_SW_EEEEENSB_IJNSA_10UnderscoreESZ_SZ_EEEEENS7_6detail26Sm90ImplicitGemmTileTraitsINSA_20SM90_TMA_LOAD_IM2COLENSA_14ComposedLayoutINSA_7SwizzleILi3ELi4ELi3EEENSA_18smem_ptr_flag_bitsILi16EEENSV_INSB_IJNSB_IJNSC_ILi8EEENSC_ILi16EEEEEENSB_IJSI_SD_EEENSB_IJSD_NSC_ILi9EEEEEEEEENSB_IJNSB_IJSI_NSC_ILi512EEEEEENSB_IJSD_SW_EEENSB_IJSW_NSC_ILi8192EEEEEEEEEEEEEvEENS13_INSA_13SM90_TMA_LOADENS15_IS17_S19_NSV_INSB_IJNSB_IJS1A_S1A_EEES1D_S1F_EEENSB_IJS1I_S1J_NSB_IJSW_NSC_ILi4096EEEEEEEEEEEEEvEEEENS_8epilogue10collective6detail29Sm90TmaWarpSpecializedAdapterINS21_15DefaultEpilogueISL_NSB_IJNSB_IJlllEEESD_SW_EEES26_NS20_6thread17LinearCombinationISL_Li1EffLNS27_9ScaleType4KindE0ELNS_15FloatRoundStyleE2ESL_EENS_4gemm15EpilogueDefaultEEEEEvvEEEEvNT_6ParamsE,"aw",@nobits
	.sectionflags	@""
	.align	16
	.zero		1024


//--------------------- .nv.shared.reserved.0     --------------------------
	.section	.nv.shared.reserved.0,"aw",@nobits
	.weak		__nv_reservedSMEM_offset_0_alias
	.size		__nv_reservedSMEM_offset_0_alias, 0, 0
	.other		__nv_reservedSMEM_offset_0_alias,@"STO_CUDA_RESERVED_SHARED STV_DEFAULT"
__nv_reservedSMEM_offset_0_alias:
	.zero		0


//--------------------- .nv.global                --------------------------
	.section	.nv.global,"aw",@nobits
.nv.global:
	.type		_ZN39_INTERNAL_94cccf77_4_k_cu_4e2d2d14_29124cute1_E,@object
	.size		_ZN39_INTERNAL_94cccf77_4_k_cu_4e2d2d14_29124cute1_E,(_ZN39_INTERNAL_94cccf77_4_k_cu_4e2d2d14_29124cuda3std3__45__cpo6cbeginE - _ZN39_INTERNAL_94cccf77_4_k_cu_4e2d2d14_29124cute1_E)
_ZN39_INTERNAL_94cccf77_4_k_cu_4e2d2d14_29124cute1_E:
	.zero		1
	.type		_ZN39_INTERNAL_94cccf77_4_k_cu_4e2d2d14_29124cuda3std3__45__cpo6cbeginE,@object
	.size		_ZN39_INTERNAL_94cccf77_4_k_cu_4e2d2d14_29124cuda3std3__45__cpo6cbeginE,(_ZN39_INTERNAL_94cccf77_4_k_cu_4e2d2d14_29124cuda3std3__48in_placeE - _ZN39_INTERNAL_94cccf77_4_k_cu_4e2d2d14_29124cuda3std3__45__cpo6cbeginE)
_ZN39_INTERNAL_94cccf77_4_k_cu_4e2d2d14_29124cuda3std3__45__cpo6cbeginE:
	.zero		1
	.type		_ZN39_INTERNAL_94cccf77_4_k_cu_4e2d2d14_29124cuda3std3__48in_placeE,@object
	.size		_ZN39_INTERNAL_94cccf77_4_k_cu_4e2d2d14_29124cuda3std3__48in_placeE,(_ZN39_INTERNAL_94cccf77_4_k_cu_4e2d2d14_29124cuda3std6ranges3__45__cpo9iter_moveE - _ZN39_INTERNAL_94cccf77_4_k_cu_4e2d2d14_29124cuda3std3__48in_placeE)
_ZN39_INTERNAL_94cccf77_4_k_cu_4e2d2d14_29124cuda3std3__48in_placeE:
	.zero		1
	.type		_ZN39_INTERNAL_94cccf77_4_k_cu_4e2d2d14_29124cuda3std6ranges3__45__cpo9iter_moveE,@object
	.size		_ZN39_INTERNAL_94cccf77_4_k_cu_4e2d2d14_29124cuda3std6ranges3__45__cpo9iter_moveE,(_ZN39_INTERNAL_94cccf77_4_k_cu_4e2d2d14_29124cuda3std3__45__cpo5beginE - _ZN39_INTERNAL_94cccf77_4_k_cu_4e2d2d14_29124cuda3std6ranges3__45__cpo9iter_moveE)
_ZN39_INTERNAL_94cccf77_4_k_cu_4e2d2d14_29124cuda3std6ranges3__45__cpo9iter_moveE:
	.zero		1
	.type		_ZN39_INTERNAL_94cccf77_4_k_cu_4e2d2d14_29124cuda3std3__45__cpo5beginE,@object
	.size		_ZN39_INTERNAL_94cccf77_4_k_cu_4e2d2d14_29124cuda3std3__45__cpo5beginE,(_ZN39_INTERNAL_94cccf77_4_k_cu_4e2d2d14_29124cuda3std3__441_GLOBAL__N__94cccf77_4_k_cu_4e2d2d14_29126ignoreE - _ZN39_INTERNAL_94cccf77_4_k_cu_4e2d2d14_29124cuda3std3__45__cpo5beginE)
_ZN39_INTERNAL_94cccf77_4_k_cu_4e2d2d14_29124cuda3std3__45__cpo5beginE:
	.zero		1
	.type		_ZN39_INTERNAL_94cccf77_4_k_cu_4e2d2d14_29124cuda3std3__441_GLOBAL__N__94cccf77_4_k_cu_4e2d2d14_29126ignoreE,@object
	.size		_ZN39_INTERNAL_94cccf77_4_k_cu_4e2d2d14_29124cuda3std3__441_GLOBAL__N__94cccf77_4_k_cu_4e2d2d14_29126ignoreE,(_ZN39_INTERNAL_94cccf77_4_k_cu_4e2d2d14_29124cute7productE - _ZN39_INTERNAL_94cccf77_4_k_cu_4e2d2d14_29124cuda3std3__441_GLOBAL__N__94cccf77_4_k_cu_4e2d2d14_29126ignoreE)
_ZN39_INTERNAL_94cccf77_4_k_cu_4e2d2d14_29124cuda3std3__441_GLOBAL__N__94cccf77_4_k_cu_4e2d2d14_29126ignoreE:
	.zero		1
	.type		_ZN39_INTERNAL_94cccf77_4_k_cu_4e2d2d14_29124cute7productE,@object
	.size		_ZN39_INTERNAL_94cccf77_4_k_cu_4e2d2d14_29124cute7productE,(_ZN39_INTERNAL_94cccf77_4_k_cu_4e2d2d14_29124cuda3std3__45__cpo3endE - _ZN39_INTERNAL_94cccf77_4_k_cu_4e2d2d14_29124cute7productE)
_ZN39_INTERNAL_94cccf77_4_k_cu_4e2d2d14_29124cute7productE:
	.zero		1
	.type		_ZN39_INTERNAL_94cccf77_4_k_cu_4e2d2d14_29124cuda3std3__45__cpo3endE,@object
	.size		_ZN39_INTERNAL_94cccf77_4_k_cu_4e2d2d14_29124cuda3std3__45__cpo3endE,(_ZN39_INTERNAL_94cccf77_4_k_cu_4e2d2d14_29124cuda3std3__419piecewise_constructE - _ZN39_INTERNAL_94cccf77_4_k_cu_4e2d2d14_29124cuda3std3__45__cpo3endE)
_ZN39_INTERNAL_94cccf77_4_k_cu_4e2d2d14_29124cuda3std3__45__cpo3endE:
	.zero		1
	.type		_ZN39_INTERNAL_94cccf77_4_k_cu_4e2d2d14_29124cuda3std3__419piecewise_constructE,@object
	.size		_ZN39_INTERNAL_94cccf77_4_k_cu_4e2d2d14_29124cuda3std3__419piecewise_constructE,(_ZN39_INTERNAL_94cccf77_4_k_cu_4e2d2d14_29124cuda3std3__45__cpo4cendE - _ZN39_INTERNAL_94cccf77_4_k_cu_4e2d2d14_29124cuda3std3__419piecewise_constructE)
_ZN39_INTERNAL_94cccf77_4_k_cu_4e2d2d14_29124cuda3std3__419piecewise_constructE:
	.zero		1
	.type		_ZN39_INTERNAL_94cccf77_4_k_cu_4e2d2d14_29124cuda3std3__45__cpo4cendE,@object
	.size		_ZN39_INTERNAL_94cccf77_4_k_cu_4e2d2d14_29124cuda3std3__45__cpo4cendE,(_ZN39_INTERNAL_94cccf77_4_k_cu_4e2d2d14_29124cuda3std6ranges3__45__cpo4swapE - _ZN39_INTERNAL_94cccf77_4_k_cu_4e2d2d14_29124cuda3std3__45__cpo4cendE)
_ZN39_INTERNAL_94cccf77_4_k_cu_4e2d2d14_29124cuda3std3__45__cpo4cendE:
	.zero		1
	.type		_ZN39_INTERNAL_94cccf77_4_k_cu_4e2d2d14_29124cuda3std6ranges3__45__cpo4swapE,@object
	.size		_ZN39_INTERNAL_94cccf77_4_k_cu_4e2d2d14_29124cuda3std6ranges3__45__cpo4swapE,(.L_7 - _ZN39_INTERNAL_94cccf77_4_k_cu_4e2d2d14_29124cuda3std6ranges3__45__cpo4swapE)
_ZN39_INTERNAL_94cccf77_4_k_cu_4e2d2d14_29124cuda3std6ranges3__45__cpo4swapE:
	.zero		1
.L_7:


//--------------------- .nv.constant0._ZN7cutlass13device_kernelINS_4conv6kernel13ConvUniversalINS1_16ConvProblemShapeILNS1_8OperatorE0ELi2EEENS1_10collective14CollectiveConvINS1_46MainloopSm90TmaGmmaWarpSpecializedImplicitGemmILS5_0ELi9ELi2EN4cute5tupleIJNSA_1CILi1EEESD_SD_EEENS1_36KernelImplicitTmaWarpSpecializedSm90ELi1EEENSB_IJNSC_ILi128EEENSC_ILi64EEENSB_IJSI_EEEEEENS_10bfloat16_tESL_NSA_8TiledMMAINSA_8MMA_AtomIJNSA_4SM904GMMA27MMA_64x64x16_F32BF16BF16_SSILNSP_5MajorE0ELSR_0ELNSP_7ScaleInE1ELSS_1EEEEEENSA_6LayoutISE_NSB_IJNSC_ILi0EEESW_SW_EEEEENSB_IJNSA_10UnderscoreESZ_SZ_EEEEENS7_6detail26Sm90ImplicitGemmTileTraitsINSA_20SM90_TMA_LOAD_IM2COLENSA_14ComposedLayoutINSA_7SwizzleILi3ELi4ELi3EEENSA_18smem_ptr_flag_bitsILi16EEENSV_INSB_IJNSB_IJNSC_ILi8EEENSC_ILi16EEEEEENSB_IJSI_SD_EEENSB_IJSD_NSC_ILi9EEEEEEEEENSB_IJNSB_IJSI_NSC_ILi512EEEEEENSB_IJSD_SW_EEENSB_IJSW_NSC_ILi8192EEEEEEEEEEEEEvEENS13_INSA_13SM90_TMA_LOADENS15_IS17_S19_NSV_INSB_IJNSB_IJS1A_S1A_EEES1D_S1F_EEENSB_IJS1I_S1J_NSB_IJSW_NSC_ILi4096EEEEEEEEEEEEEvEEEENS_8epilogue10collective6detail29Sm90TmaWarpSpecializedAdapterINS21_15DefaultEpilogueISL_NSB_IJNSB_IJlllEEESD_SW_EEES26_NS20_6thread17LinearCombinationISL_Li1EffLNS27_9ScaleType4KindE0ELNS_15FloatRoundStyleE2ESL_EENS_4gemm15EpilogueDefaultEEEEEvvEEEEvNT_6ParamsE --------------------------
	.section	.nv.constant0._ZN7cutlass13device_kernelINS_4conv6kernel13ConvUniversalINS1_16ConvProblemShapeILNS1_8OperatorE0ELi2EEENS1_10collective14CollectiveConvINS1_46MainloopSm90TmaGmmaWarpSpecializedImplicitGemmILS5_0ELi9ELi2EN4cute5tupleIJNSA_1CILi1EEESD_SD_EEENS1_36KernelImplicitTmaWarpSpecializedSm90ELi1EEENSB_IJNSC_ILi128EEENSC_ILi64EEENSB_IJSI_EEEEEENS_10bfloat16_tESL_NSA_8TiledMMAINSA_8MMA_AtomIJNSA_4SM904GMMA27MMA_64x64x16_F32BF16BF16_SSILNSP_5MajorE0ELSR_0ELNSP_7ScaleInE1ELSS_1EEEEEENSA_6LayoutISE_NSB_IJNSC_ILi0EEESW_SW_EEEEENSB_IJNSA_10UnderscoreESZ_SZ_EEEEENS7_6detail26Sm90ImplicitGemmTileTraitsINSA_20SM90_TMA_LOAD_IM2COLENSA_14ComposedLayoutINSA_7SwizzleILi3ELi4ELi3EEENSA_18smem_ptr_flag_bitsILi16EEENSV_INSB_IJNSB_IJNSC_ILi8EEENSC_ILi16EEEEEENSB_IJSI_SD_EEENSB_IJSD_NSC_ILi9EEEEEEEEENSB_IJNSB_IJSI_NSC_ILi512EEEEEENSB_IJSD_SW_EEENSB_IJSW_NSC_ILi8192EEEEEEEEEEEEEvEENS13_INSA_13SM90_TMA_LOADENS15_IS17_S19_NSV_INSB_IJNSB_IJS1A_S1A_EEES1D_S1F_EEENSB_IJS1I_S1J_NSB_IJSW_NSC_ILi4096EEEEEEEEEEEEEvEEEENS_8epilogue10collective6detail29Sm90TmaWarpSpecializedAdapterINS21_15DefaultEpilogueISL_NSB_IJNSB_IJlllEEESD_SW_EEES26_NS20_6thread17LinearCombinationISL_Li1EffLNS27_9ScaleType4KindE0ELNS_15FloatRoundStyleE2ESL_EENS_4gemm15EpilogueDefaultEEEEEvvEEEEvNT_6ParamsE,"a",@progbits
	.sectionflags	@""
	.align	4
.nv.constant0._ZN7cutlass13device_kernelINS_4conv6kernel13ConvUniversalINS1_16ConvProblemShapeILNS1_8OperatorE0ELi2EEENS1_10collective14CollectiveConvINS1_46MainloopSm90TmaGmmaWarpSpecializedImplicitGemmILS5_0ELi9ELi2EN4cute5tupleIJNSA_1CILi1EEESD_SD_EEENS1_36KernelImplicitTmaWarpSpecializedSm90ELi1EEENSB_IJNSC_ILi128EEENSC_ILi64EEENSB_IJSI_EEEEEENS_10bfloat16_tESL_NSA_8TiledMMAINSA_8MMA_AtomIJNSA_4SM904GMMA27MMA_64x64x16_F32BF16BF16_SSILNSP_5MajorE0ELSR_0ELNSP_7ScaleInE1ELSS_1EEEEEENSA_6LayoutISE_NSB_IJNSC_ILi0EEESW_SW_EEEEENSB_IJNSA_10UnderscoreESZ_SZ_EEEEENS7_6detail26Sm90ImplicitGemmTileTraitsINSA_20SM90_TMA_LOAD_IM2COLENSA_14ComposedLayoutINSA_7SwizzleILi3ELi4ELi3EEENSA_18smem_ptr_flag_bitsILi16EEENSV_INSB_IJNSB_IJNSC_ILi8EEENSC_ILi16EEEEEENSB_IJSI_SD_EEENSB_IJSD_NSC_ILi9EEEEEEEEENSB_IJNSB_IJSI_NSC_ILi512EEEEEENSB_IJSD_SW_EEENSB_IJSW_NSC_ILi8192EEEEEEEEEEEEEvEENS13_INSA_13SM90_TMA_LOADENS15_IS17_S19_NSV_INSB_IJNSB_IJS1A_S1A_EEES1D_S1F_EEENSB_IJS1I_S1J_NSB_IJSW_NSC_ILi4096EEEEEEEEEEEEEvEEEENS_8epilogue10collective6detail29Sm90TmaWarpSpecializedAdapterINS21_15DefaultEpilogueISL_NSB_IJNSB_IJlllEEESD_SW_EEES26_NS20_6thread17LinearCombinationISL_Li1EffLNS27_9ScaleType4KindE0ELNS_15FloatRoundStyleE2ESL_EENS_4gemm15EpilogueDefaultEEEEEvvEEEEvNT_6ParamsE:
	.zero		1536


//--------------------- SYMBOLS --------------------------

	.type		.nv.reservedSmem.offset0,@object
	.size		.nv.reservedSmem.offset0,0x4
